	.headerflags	@"EF_CUDA_TEXMODE_UNIFIED EF_CUDA_64BIT_ADDRESS EF_CUDA_SM86 EF_CUDA_VIRTUAL_SM(EF_CUDA_SM86)"
	.elftype	@"ET_EXEC"


//--------------------- .nv.info                  --------------------------
	.section	.nv.info,"",@"SHT_CUDA_INFO"
	.align	4


	//----- nvinfo : EIATTR_REGCOUNT
	.align		4
        /*0000*/ 	.byte	0x04, 0x2f
        /*0002*/ 	.short	(.L_2 - .L_1)
	.align		4
.L_1:
        /*0004*/ 	.word	index@(triton_red_fused__to_copy_add_amax_amin_clamp_mul_native_layer_norm_reciprocal_10)
        /*0008*/ 	.word	0x0000003b


	//----- nvinfo : EIATTR_MIN_STACK_SIZE
	.align		4
.L_2:
        /*000c*/ 	.byte	0x04, 0x12
        /*000e*/ 	.short	(.L_4 - .L_3)
	.align		4
.L_3:
        /*0010*/ 	.word	index@(triton_red_fused__to_copy_add_amax_amin_clamp_mul_native_layer_norm_reciprocal_10)
        /*0014*/ 	.word	0x00000000


	//----- nvinfo : EIATTR_FRAME_SIZE
	.align		4
.L_4:
        /*0018*/ 	.byte	0x04, 0x11
        /*001a*/ 	.short	(.L_6 - .L_5)
	.align		4
.L_5:
        /*001c*/ 	.word	index@(triton_red_fused__to_copy_add_amax_amin_clamp_mul_native_layer_norm_reciprocal_10)
        /*0020*/ 	.word	0x00000000


	//----- nvinfo : EIATTR_MIN_STACK_SIZE
	.align		4
.L_6:
        /*0024*/ 	.byte	0x04, 0x12
        /*0026*/ 	.short	(.L_8 - .L_7)
	.align		4
.L_7:
        /*0028*/ 	.word	index@(triton_red_fused__to_copy_add_amax_amin_clamp_mul_native_layer_norm_reciprocal_10)
        /*002c*/ 	.word	0x00000000
.L_8:


//--------------------- .nv.info.triton_red_fused__to_copy_add_amax_amin_clamp_mul_native_layer_norm_reciprocal_10 --------------------------
	.section	.nv.info.triton_red_fused__to_copy_add_amax_amin_clamp_mul_native_layer_norm_reciprocal_10,"",@"SHT_CUDA_INFO"
	.sectionflags	@""
	.align	4


	//----- nvinfo : EIATTR_CUDA_API_VERSION
	.align		4
        /*0000*/ 	.byte	0x04, 0x37
        /*0002*/ 	.short	(.L_10 - .L_9)
.L_9:
        /*0004*/ 	.word	0x0000007c


	//----- nvinfo : EIATTR_SW2861232_WAR
	.align		4
.L_10:
        /*0008*/ 	.byte	0x01, 0x35
	.zero		2


	//----- nvinfo : EIATTR_PARAM_CBANK
	.align		4
        /*000c*/ 	.byte	0x04, 0x0a
        /*000e*/ 	.short	(.L_12 - .L_11)
	.align		4
.L_11:
        /*0010*/ 	.word	index@(.nv.constant0.triton_red_fused__to_copy_add_amax_amin_clamp_mul_native_layer_norm_reciprocal_10)
        /*0014*/ 	.short	0x0160
        /*0016*/ 	.short	0x0078


	//----- nvinfo : EIATTR_CBANK_PARAM_SIZE
	.align		4
.L_12:
        /*0018*/ 	.byte	0x03, 0x19
        /*001a*/ 	.short	0x0078


	//----- nvinfo : EIATTR_KPARAM_INFO
	.align		4
        /*001c*/ 	.byte	0x04, 0x17
        /*001e*/ 	.short	(.L_14 - .L_13)
.L_13:
        /*0020*/ 	.word	0x00000000
        /*0024*/ 	.short	0x000f
        /*0026*/ 	.short	0x0070
        /*0028*/ 	.byte	0x00, 0xf4, 0x21, 0x00


	//----- nvinfo : EIATTR_KPARAM_INFO
	.align		4
.L_14:
        /*002c*/ 	.byte	0x04, 0x17
        /*002e*/ 	.short	(.L_16 - .L_15)
.L_15:
        /*0030*/ 	.word	0x00000000
        /*0034*/ 	.short	0x000e
        /*0036*/ 	.short	0x006c
        /*0038*/ 	.byte	0x00, 0xf0, 0x11, 0x00


	//----- nvinfo : EIATTR_KPARAM_INFO
	.align		4
.L_16:
        /*003c*/ 	.byte	0x04, 0x17
        /*003e*/ 	.short	(.L_18 - .L_17)
.L_17:
        /*0040*/ 	.word	0x00000000
        /*0044*/ 	.short	0x000d
        /*0046*/ 	.short	0x0068
        /*0048*/ 	.byte	0x00, 0xf0, 0x11, 0x00


	//----- nvinfo : EIATTR_KPARAM_INFO
	.align		4
.L_18:
        /*004c*/ 	.byte	0x04, 0x17
        /*004e*/ 	.short	(.L_20 - .L_19)
.L_19:
        /*0050*/ 	.word	0x00000000
        /*0054*/ 	.short	0x000c
        /*0056*/ 	.short	0x0060
        /*0058*/ 	.byte	0x00, 0xf4, 0x21, 0x00


	//----- nvinfo : EIATTR_KPARAM_INFO
	.align		4
.L_20:
        /*005c*/ 	.byte	0x04, 0x17
        /*005e*/ 	.short	(.L_22 - .L_21)
.L_21:
        /*0060*/ 	.word	0x00000000
        /*0064*/ 	.short	0x000b
        /*0066*/ 	.short	0x0058
        /*0068*/ 	.byte	0x00, 0xf4, 0x21, 0x00


	//----- nvinfo : EIATTR_KPARAM_INFO
	.align		4
.L_22:
        /*006c*/ 	.byte	0x04, 0x17
        /*006e*/ 	.short	(.L_24 - .L_23)
.L_23:
        /*0070*/ 	.word	0x00000000
        /*0074*/ 	.short	0x000a
        /*0076*/ 	.short	0x0050
        /*0078*/ 	.byte	0x00, 0xf4, 0x21, 0x00


	//----- nvinfo : EIATTR_KPARAM_INFO
	.align		4
.L_24:
        /*007c*/ 	.byte	0x04, 0x17
        /*007e*/ 	.short	(.L_26 - .L_25)
.L_25:
        /*0080*/ 	.word	0x00000000
        /*0084*/ 	.short	0x0009
        /*0086*/ 	.short	0x0048
        /*0088*/ 	.byte	0x00, 0xf4, 0x21, 0x00


	//----- nvinfo : EIATTR_KPARAM_INFO
	.align		4
.L_26:
        /*008c*/ 	.byte	0x04, 0x17
        /*008e*/ 	.short	(.L_28 - .L_27)
.L_27:
        /*0090*/ 	.word	0x00000000
        /*0094*/ 	.short	0x0008
        /*0096*/ 	.short	0x0040
        /*0098*/ 	.byte	0x00, 0xf4, 0x21, 0x00


	//----- nvinfo : EIATTR_KPARAM_INFO
	.align		4
.L_28:
        /*009c*/ 	.byte	0x04, 0x17
        /*009e*/ 	.short	(.L_30 - .L_29)
.L_29:
        /*00a0*/ 	.word	0x00000000
        /*00a4*/ 	.short	0x0007
        /*00a6*/ 	.short	0x0038
        /*00a8*/ 	.byte	0x00, 0xf4, 0x21, 0x00


	//----- nvinfo : EIATTR_KPARAM_INFO
	.align		4
.L_30:
        /*00ac*/ 	.byte	0x04, 0x17
        /*00ae*/ 	.short	(.L_32 - .L_31)
.L_31:
        /*00b0*/ 	.word	0x00000000
        /*00b4*/ 	.short	0x0006
        /*00b6*/ 	.short	0x0030
        /*00b8*/ 	.byte	0x00, 0xf4, 0x21, 0x00


	//----- nvinfo : EIATTR_KPARAM_INFO
	.align		4
.L_32:
        /*00bc*/ 	.byte	0x04, 0x17
        /*00be*/ 	.short	(.L_34 - .L_33)
.L_33:
        /*00c0*/ 	.word	0x00000000
        /*00c4*/ 	.short	0x0005
        /*00c6*/ 	.short	0x0028
        /*00c8*/ 	.byte	0x00, 0xf4, 0x21, 0x00


	//----- nvinfo : EIATTR_KPARAM_INFO
	.align		4
.L_34:
        /*00cc*/ 	.byte	0x04, 0x17
        /*00ce*/ 	.short	(.L_36 - .L_35)
.L_35:
        /*00d0*/ 	.word	0x00000000
        /*00d4*/ 	.short	0x0004
        /*00d6*/ 	.short	0x0020
        /*00d8*/ 	.byte	0x00, 0xf4, 0x21, 0x00


	//----- nvinfo : EIATTR_KPARAM_INFO
	.align		4
.L_36:
        /*00dc*/ 	.byte	0x04, 0x17
        /*00de*/ 	.short	(.L_38 - .L_37)
.L_37:
        /*00e0*/ 	.word	0x00000000
        /*00e4*/ 	.short	0x0003
        /*00e6*/ 	.short	0x0018
        /*00e8*/ 	.byte	0x00, 0xf4, 0x21, 0x00


	//----- nvinfo : EIATTR_KPARAM_INFO
	.align		4
.L_38:
        /*00ec*/ 	.byte	0x04, 0x17
        /*00ee*/ 	.short	(.L_40 - .L_39)
.L_39:
        /*00f0*/ 	.word	0x00000000
        /*00f4*/ 	.short	0x0002
        /*00f6*/ 	.short	0x0010
        /*00f8*/ 	.byte	0x00, 0xf4, 0x21, 0x00


	//----- nvinfo : EIATTR_KPARAM_INFO
	.align		4
.L_40:
        /*00fc*/ 	.byte	0x04, 0x17
        /*00fe*/ 	.short	(.L_42 - .L_41)
.L_41:
        /*0100*/ 	.word	0x00000000
        /*0104*/ 	.short	0x0001
        /*0106*/ 	.short	0x0008
        /*0108*/ 	.byte	0x00, 0xf4, 0x21, 0x00


	//----- nvinfo : EIATTR_KPARAM_INFO
	.align		4
.L_42:
        /*010c*/ 	.byte	0x04, 0x17
        /*010e*/ 	.short	(.L_44 - .L_43)
.L_43:
        /*0110*/ 	.word	0x00000000
        /*0114*/ 	.short	0x0000
        /*0116*/ 	.short	0x0000
        /*0118*/ 	.byte	0x00, 0xf4, 0x21, 0x00


	//----- nvinfo : EIATTR_MAXREG_COUNT
	.align		4
.L_44:
        /*011c*/ 	.byte	0x03, 0x1b
        /*011e*/ 	.short	0x00ff


	//----- nvinfo : EIATTR_COOP_GROUP_MASK_REGIDS
	.align		4
        /*0120*/ 	.byte	0x04, 0x29
        /*0122*/ 	.short	(.L_46 - .L_45)


	//   ....[0]....
.L_45:
        /*0124*/ 	.word	0xffffffff


	//   ....[1]....
        /*0128*/ 	.word	0xffffffff


	//   ....[2]....
        /*012c*/ 	.word	0xffffffff


	//   ....[3]....
        /*0130*/ 	.word	0xffffffff


	//   ....[4]....
        /*0134*/ 	.word	0xffffffff


	//   ....[5]....
        /*0138*/ 	.word	0xffffffff


	//   ....[6]....
        /*013c*/ 	.word	0xffffffff


	//   ....[7]....
        /*0140*/ 	.word	0xffffffff


	//   ....[8]....
        /*0144*/ 	.word	0xffffffff


	//   ....[9]....
        /*0148*/ 	.word	0xffffffff


	//   ....[10]....
        /*014c*/ 	.word	0xffffffff


	//   ....[11]....
        /*0150*/ 	.word	0xffffffff


	//   ....[12]....
        /*0154*/ 	.word	0xffffffff


	//   ....[13]....
        /*0158*/ 	.word	0xffffffff


	//   ....[14]....
        /*015c*/ 	.word	0xffffffff


	//   ....[15]....
        /*0160*/ 	.word	0xffffffff


	//   ....[16]....
        /*0164*/ 	.word	0xffffffff


	//   ....[17]....
        /*0168*/ 	.word	0xffffffff


	//   ....[18]....
        /*016c*/ 	.word	0xffffffff


	//   ....[19]....
        /*0170*/ 	.word	0xffffffff


	//   ....[20]....
        /*0174*/ 	.word	0xffffffff


	//   ....[21]....
        /*0178*/ 	.word	0xffffffff


	//   ....[22]....
        /*017c*/ 	.word	0xffffffff


	//   ....[23]....
        /*0180*/ 	.word	0xffffffff


	//   ....[24]....
        /*0184*/ 	.word	0xffffffff


	//   ....[25]....
        /*0188*/ 	.word	0xffffffff


	//   ....[26]....
        /*018c*/ 	.word	0xffffffff


	//   ....[27]....
        /*0190*/ 	.word	0xffffffff


	//   ....[28]....
        /*0194*/ 	.word	0xffffffff


	//   ....[29]....
        /*0198*/ 	.word	0xffffffff


	//   ....[30]....
        /*019c*/ 	.word	0xffffffff


	//   ....[31]....
        /*01a0*/ 	.word	0xffffffff


	//   ....[32]....
        /*01a4*/ 	.word	0xffffffff


	//   ....[33]....
        /*01a8*/ 	.word	0xffffffff


	//   ....[34]....
        /*01ac*/ 	.word	0xffffffff


	//   ....[35]....
        /*01b0*/ 	.word	0xffffffff


	//   ....[36]....
        /*01b4*/ 	.word	0xffffffff


	//   ....[37]....
        /*01b8*/ 	.word	0xffffffff


	//   ....[38]....
        /*01bc*/ 	.word	0xffffffff


	//   ....[39]....
        /*01c0*/ 	.word	0xffffffff


	//   ....[40]....
        /*01c4*/ 	.word	0xffffffff


	//   ....[41]....
        /*01c8*/ 	.word	0xffffffff


	//   ....[42]....
        /*01cc*/ 	.word	0xffffffff


	//   ....[43]....
        /*01d0*/ 	.word	0xffffffff


	//   ....[44]....
        /*01d4*/ 	.word	0xffffffff


	//   ....[45]....
        /*01d8*/ 	.word	0xffffffff


	//   ....[46]....
        /*01dc*/ 	.word	0xffffffff


	//   ....[47]....
        /*01e0*/ 	.word	0xffffffff


	//   ....[48]....
        /*01e4*/ 	.word	0xffffffff


	//   ....[49]....
        /*01e8*/ 	.word	0xffffffff


	//   ....[50]....
        /*01ec*/ 	.word	0xffffffff


	//   ....[51]....
        /*01f0*/ 	.word	0xffffffff


	//   ....[52]....
        /*01f4*/ 	.word	0xffffffff


	//   ....[53]....
        /*01f8*/ 	.word	0xffffffff


	//   ....[54]....
        /*01fc*/ 	.word	0xffffffff


	//----- nvinfo : EIATTR_COOP_GROUP_INSTR_OFFSETS
	.align		4
.L_46:
        /*0200*/ 	.byte	0x04, 0x28
        /*0202*/ 	.short	(.L_48 - .L_47)


	//   ....[0]....
.L_47:
        /*0204*/ 	.word	0x000011b0


	//   ....[1]....
        /*0208*/ 	.word	0x00001250


	//   ....[2]....
        /*020c*/ 	.word	0x00001290


	//   ....[3]....
        /*0210*/ 	.word	0x000012c0


	//   ....[4]....
        /*0214*/ 	.word	0x00001440


	//   ....[5]....
        /*0218*/ 	.word	0x000014d0


	//   ....[6]....
        /*021c*/ 	.word	0x00001540


	//   ....[7]....
        /*0220*/ 	.word	0x000015a0


	//   ....[8]....
        /*0224*/ 	.word	0x000016c0


	//   ....[9]....
        /*0228*/ 	.word	0x00001760


	//   ....[10]....
        /*022c*/ 	.word	0x000017a0


	//   ....[11]....
        /*0230*/ 	.word	0x000017e0


	//   ....[12]....
        /*0234*/ 	.word	0x000018b0


	//   ....[13]....
        /*0238*/ 	.word	0x000019b0


	//   ....[14]....
        /*023c*/ 	.word	0x00001a00


	//   ....[15]....
        /*0240*/ 	.word	0x00001a40


	//   ....[16]....
        /*0244*/ 	.word	0x00001bb0


	//   ....[17]....
        /*0248*/ 	.word	0x00001c00


	//   ....[18]....
        /*024c*/ 	.word	0x00001c40


	//   ....[19]....
        /*0250*/ 	.word	0x00001c70


	//   ....[20]....
        /*0254*/ 	.word	0x00001eb0


	//   ....[21]....
        /*0258*/ 	.word	0x00001ec0


	//   ....[22]....
        /*025c*/ 	.word	0x00001f00


	//   ....[23]....
        /*0260*/ 	.word	0x00001f40


	//   ....[24]....
        /*0264*/ 	.word	0x00001fd0


	//   ....[25]....
        /*0268*/ 	.word	0x000020b0


	//   ....[26]....
        /*026c*/ 	.word	0x000020d0


	//   ....[27]....
        /*0270*/ 	.word	0x000021b0


	//   ....[28]....
        /*0274*/ 	.word	0x00002220


	//   ....[29]....
        /*0278*/ 	.word	0x000040a0


	//   ....[30]....
        /*027c*/ 	.word	0x00004170


	//   ....[31]....
        /*0280*/ 	.word	0x00004190


	//   ....[32]....
        /*0284*/ 	.word	0x000041e0


	//   ....[33]....
        /*0288*/ 	.word	0x00004210


	//   ....[34]....
        /*028c*/ 	.word	0x00004260


	//   ....[35]....
        /*0290*/ 	.word	0x00004290


	//   ....[36]....
        /*0294*/ 	.word	0x000042e0


	//   ....[37]....
        /*0298*/ 	.word	0x00004310


	//   ....[38]....
        /*029c*/ 	.word	0x000046a0


	//   ....[39]....
        /*02a0*/ 	.word	0x000049d0


	//   ....[40]....
        /*02a4*/ 	.word	0x00004a30


	//   ....[41]....
        /*02a8*/ 	.word	0x00004a60


	//   ....[42]....
        /*02ac*/ 	.word	0x00004a80


	//   ....[43]....
        /*02b0*/ 	.word	0x00004ae0


	//   ....[44]....
        /*02b4*/ 	.word	0x00004b00


	//   ....[45]....
        /*02b8*/ 	.word	0x00004b70


	//   ....[46]....
        /*02bc*/ 	.word	0x00004ba0


	//   ....[47]....
        /*02c0*/ 	.word	0x00004bc0


	//   ....[48]....
        /*02c4*/ 	.word	0x00004c80


	//   ....[49]....
        /*02c8*/ 	.word	0x00004c90


	//   ....[50]....
        /*02cc*/ 	.word	0x00004d30


	//   ....[51]....
        /*02d0*/ 	.word	0x00004d50


	//   ....[52]....
        /*02d4*/ 	.word	0x00004e50


	//   ....[53]....
        /*02d8*/ 	.word	0x00004ea0


	//   ....[54]....
        /*02dc*/ 	.word	0x00004ee0


	//----- nvinfo : EIATTR_EXIT_INSTR_OFFSETS
	.align		4
.L_48:
        /*02e0*/ 	.byte	0x04, 0x1c
        /*02e2*/ 	.short	(.L_50 - .L_49)


	//   ....[0]....
.L_49:
        /*02e4*/ 	.word	0x00006830


	//   ....[1]....
        /*02e8*/ 	.word	0x00006850


	//----- nvinfo : EIATTR_REQNTID
	.align		4
.L_50:
        /*02ec*/ 	.byte	0x04, 0x10
        /*02ee*/ 	.short	(.L_52 - .L_51)
.L_51:
        /*02f0*/ 	.word	0x00000100
        /*02f4*/ 	.word	0x00000001
        /*02f8*/ 	.word	0x00000001


	//----- nvinfo : EIATTR_CRS_STACK_SIZE
	.align		4
.L_52:
        /*02fc*/ 	.byte	0x04, 0x1e
        /*02fe*/ 	.short	(.L_54 - .L_53)
.L_53:
        /*0300*/ 	.word	0x00000000
.L_54:


//--------------------- .nv.callgraph             --------------------------
	.section	.nv.callgraph,"",@"SHT_CUDA_CALLGRAPH"
	.align	4
	.sectionentsize	8
	.align		4
        /*0000*/ 	.word	0x00000000
	.align		4
        /*0004*/ 	.word	0xffffffff
	.align		4
        /*0008*/ 	.word	0x00000000
	.align		4
        /*000c*/ 	.word	0xfffffffe
	.align		4
        /*0010*/ 	.word	0x00000000
	.align		4
        /*0014*/ 	.word	0xfffffffd
	.align		4
        /*0018*/ 	.word	0x00000000
	.align		4
        /*001c*/ 	.word	0xfffffffc


//--------------------- .nv.rel.action            --------------------------
	.section	.nv.rel.action,"",@"SHT_CUDA_RELOCINFO"
	.align	8
	.sectionentsize	8
        /*0000*/ 	.byte	0x73, 0x00, 0x00, 0x00, 0x00, 0x00, 0x00, 0x00, 0x00, 0x00, 0x00, 0x11, 0x25, 0x00, 0x05, 0x36


//--------------------- .nv.constant4             --------------------------
	.section	.nv.constant4,"a",@progbits
	.align	8
	.align		8
.nv.constant4:
        /*0000*/ 	.dword	_$_str


//--------------------- .nv.constant0.triton_red_fused__to_copy_add_amax_amin_clamp_mul_native_layer_norm_reciprocal_10 --------------------------
	.section	.nv.constant0.triton_red_fused__to_copy_add_amax_amin_clamp_mul_native_layer_norm_reciprocal_10,"a",@progbits
	.sectionflags	@""
	.align	4
.nv.constant0.triton_red_fused__to_copy_add_amax_amin_clamp_mul_native_layer_norm_reciprocal_10:
	.zero		472


//--------------------- .text.triton_red_fused__to_copy_add_amax_amin_clamp_mul_native_layer_norm_reciprocal_10 --------------------------
	.section	.text.triton_red_fused__to_copy_add_amax_amin_clamp_mul_native_layer_norm_reciprocal_10,"ax",@progbits
	.sectionflags	@"SHF_BARRIERS=1"
	.sectioninfo	@"SHI_REGISTERS=59"
	.align	128
        .global         triton_red_fused__to_copy_add_amax_amin_clamp_mul_native_layer_norm_reciprocal_10
        .type           triton_red_fused__to_copy_add_amax_amin_clamp_mul_native_layer_norm_reciprocal_10,@function
        .size           triton_red_fused__to_copy_add_amax_amin_clamp_mul_native_layer_norm_reciprocal_10,(.L_x_7 - triton_red_fused__to_copy_add_amax_amin_clamp_mul_native_layer_norm_reciprocal_10)
        .other          triton_red_fused__to_copy_add_amax_amin_clamp_mul_native_layer_norm_reciprocal_10,@"STO_CUDA_ENTRY STV_DEFAULT"
triton_red_fused__to_copy_add_amax_amin_clamp_mul_native_layer_norm_reciprocal_10:
.text.triton_red_fused__to_copy_add_amax_amin_clamp_mul_native_layer_norm_reciprocal_10:
[----:B------:R-:W-:Y:S02]  /*0000*/  IMAD.MOV.U32 R1, RZ, RZ, c[0x0][0x28] ;  /* 0x00000a00ff017624 */ /* 0x000fe400078e00ff */
[----:B------:R-:W0:Y:S01]  /*0010*/  S2R R2, SR_TID.X ;  /* 0x0000000000027919 */ /* 0x000e220000002100 */
[----:B------:R-:W-:Y:S01]  /*0020*/  IMAD.MOV.U32 R9, RZ, RZ, 0x2 ;  /* 0x00000002ff097424 */ /* 0x000fe200078e00ff */
[----:B------:R-:W-:Y:S01]  /*0030*/  PRMT R3, RZ, 0x7610, R3 ;  /* 0x00007610ff037816 */ /* 0x000fe20000000003 */
[----:B------:R-:W-:Y:S01]  /*0040*/  ULDC.64 UR4, c[0x0][0x118] ;  /* 0x0000460000047ab9 */ /* 0x000fe20000000a00 */
[----:B------:R-:W1:Y:S01]  /*0050*/  S2R R13, SR_CTAID.X ;  /* 0x00000000000d7919 */ /* 0x000e620000002500 */
[----:B0-----:R-:W-:Y:S01]  /*0060*/  SHF.R.U32.HI R0, RZ, 0x7, R2 ;  /* 0x00000007ff007819 */ /* 0x001fe20000011602 */
[----:B-1----:R-:W-:-:S03]  /*0070*/  IMAD.SHL.U32 R7, R13, 0x2, RZ ;  /* 0x000000020d077824 */ /* 0x002fc600078e00ff */
[----:B------:R-:W-:-:S04]  /*0080*/  SGXT.U32 R0, R0, 0x1 ;  /* 0x000000010000781a */ /* 0x000fc80000000000 */
[----:B------:R-:W-:-:S04]  /*0090*/  LOP3.LUT R14, R0, R7, RZ, 0xfc, !PT ;  /* 0x00000007000e7212 */ /* 0x000fc800078efcff */
[C---:B------:R-:W-:Y:S01]  /*00a0*/  ISETP.GE.AND P1, PT, R14.reuse, 0xe10, PT ;  /* 0x00000e100e00780c */ /* 0x040fe20003f26270 */
[----:B------:R-:W-:Y:S01]  /*00b0*/  IMAD.WIDE R4, R14, R9, c[0x0][0x180] ;  /* 0x000060000e047625 */ /* 0x000fe200078e0209 */
[----:B------:R-:W-:-:S03]  /*00c0*/  PRMT R16, RZ, 0x7610, R16 ;  /* 0x00007610ff107816 */ /* 0x000fc60000000010 */
[----:B------:R-:W-:-:S08]  /*00d0*/  IMAD.WIDE R8, R14, R9, c[0x0][0x188] ;  /* 0x000062000e087625 */ /* 0x000fd000078e0209 */
[----:B------:R0:W2:Y:S04]  /*00e0*/  @!P1 LDG.E.EL.U16 R3, [R4.64] ;  /* 0x0000000404039981 */ /* 0x0000a8000c2e1500 */
[----:B------:R-:W3:Y:S01]  /*00f0*/  @!P1 LDG.E.EL.U16 R16, [R8.64] ;  /* 0x0000000408109981 */ /* 0x000ee2000c2e1500 */
[C---:B------:R-:W-:Y:S01]  /*0100*/  IMAD.SHL.U32 R15, R2.reuse, 0x4, RZ ;  /* 0x00000004020f7824 */ /* 0x040fe200078e00ff */
[----:B------:R-:W-:Y:S01]  /*0110*/  SHF.R.U32.HI R10, RZ, 0x5, R2 ;  /* 0x00000005ff0a7819 */ /* 0x000fe20000011602 */
[----:B------:R-:W-:Y:S01]  /*0120*/  IMAD.MOV.U32 R17, RZ, RZ, 0x4 ;  /* 0x00000004ff117424 */ /* 0x000fe200078e00ff */
[----:B------:R-:W-:Y:S01]  /*0130*/  LOP3.LUT R12, R2, 0xff, RZ, 0xc0, !PT ;  /* 0x000000ff020c7812 */ /* 0x000fe200078ec0ff */
[----:B------:R-:W-:Y:S01]  /*0140*/  IMAD R26, R13, 0x2, R0 ;  /* 0x000000020d1a7824 */ /* 0x000fe200078e0200 */
[----:B------:R-:W-:Y:S01]  /*0150*/  LOP3.LUT R11, R10, 0x4, RZ, 0xc0, !PT ;  /* 0x000000040a0b7812 */ /* 0x000fe200078ec0ff */
[----:B------:R-:W-:Y:S01]  /*0160*/  CS2R R20, SRZ ;  /* 0x0000000000147805 */ /* 0x000fe2000001ff00 */
[----:B------:R-:W-:Y:S01]  /*0170*/  CS2R R22, SRZ ;  /* 0x0000000000167805 */ /* 0x000fe2000001ff00 */
[----:B0-----:R-:W-:Y:S01]  /*0180*/  IMAD.WIDE.U32 R4, R12, R17, c[0x0][0x198] ;  /* 0x000066000c047625 */ /* 0x001fe200078e0011 */
[----:B------:R-:W-:Y:S01]  /*0190*/  CS2R R28, SRZ ;  /* 0x00000000001c7805 */ /* 0x000fe2000001ff00 */
[----:B------:R-:W-:-:S02]  /*01a0*/  CS2R R32, SRZ ;  /* 0x0000000000207805 */ /* 0x000fc4000001ff00 */
[----:B------:R-:W-:Y:S02]  /*01b0*/  IMAD.MOV.U32 R27, RZ, RZ, RZ ;  /* 0x000000ffff1b7224 */ /* 0x000fe400078e00ff */
[----:B------:R-:W-:Y:S02]  /*01c0*/  IMAD.MOV.U32 R38, RZ, RZ, RZ ;  /* 0x000000ffff267224 */ /* 0x000fe400078e00ff */
[----:B------:R-:W-:Y:S02]  /*01d0*/  IMAD.MOV.U32 R40, RZ, RZ, RZ ;  /* 0x000000ffff287224 */ /* 0x000fe400078e00ff */
[----:B--2---:R-:W-:Y:S02]  /*01e0*/  IMAD.U32 R6, R3, 0x10000, RZ ;  /* 0x0001000003067824 */ /* 0x004fe400078e00ff */
[----:B---3--:R-:W-:-:S03]  /*01f0*/  IMAD.U32 R8, R16, 0x10000, RZ ;  /* 0x0001000010087824 */ /* 0x008fc600078e00ff */
[----:B------:R-:W-:Y:S02]  /*0200*/  FSETP.GE.AND P0, PT, R6, RZ, PT ;  /* 0x000000ff0600720b */ /* 0x000fe40003f06000 */
[----:B------:R-:W-:Y:S02]  /*0210*/  LOP3.LUT R6, R15, 0x3fc, RZ, 0xc0, !PT ;  /* 0x000003fc0f067812 */ /* 0x000fe400078ec0ff */
[----:B------:R-:W-:Y:S02]  /*0220*/  SEL R3, R3, RZ, !P0 ;  /* 0x000000ff03037207 */ /* 0x000fe40004000000 */
[----:B------:R-:W-:Y:S01]  /*0230*/  FSETP.GTU.AND P0, PT, R8, RZ, PT ;  /* 0x000000ff0800720b */ /* 0x000fe20003f0c000 */
[----:B------:R-:W-:Y:S01]  /*0240*/  IMAD.IADD R39, R6, 0x1, R11 ;  /* 0x0000000106277824 */ /* 0x000fe200078e020b */
[----:B------:R-:W-:Y:S01]  /*0250*/  LOP3.LUT R15, R15, 0x1fc, RZ, 0xc0, !PT ;  /* 0x000001fc0f0f7812 */ /* 0x000fe200078ec0ff */
[----:B------:R-:W-:Y:S01]  /*0260*/  IMAD.U32 R0, R3, 0x10000, RZ ;  /* 0x0001000003007824 */ /* 0x000fe200078e00ff */
[----:B------:R-:W-:Y:S01]  /*0270*/  SEL R16, R16, RZ, P0 ;  /* 0x000000ff10107207 */ /* 0x000fe20000000000 */
[----:B------:R-:W-:-:S02]  /*0280*/  IMAD.MOV.U32 R6, RZ, RZ, R4 ;  /* 0x000000ffff067224 */ /* 0x000fc400078e0004 */
[----:B------:R-:W-:Y:S01]  /*0290*/  FADD R24, RZ, -R0 ;  /* 0x80000000ff187221 */ /* 0x000fe20000000000 */
[----:B------:R-:W-:Y:S02]  /*02a0*/  IMAD.MOV.U32 R3, RZ, RZ, R5 ;  /* 0x000000ffff037224 */ /* 0x000fe400078e0005 */
[----:B------:R-:W-:Y:S02]  /*02b0*/  IMAD.MOV.U32 R11, RZ, RZ, 0x8 ;  /* 0x00000008ff0b7424 */ /* 0x000fe400078e00ff */
[----:B------:R-:W-:Y:S01]  /*02c0*/  IMAD.WIDE.U32 R4, R12, R17, c[0x0][0x170] ;  /* 0x00005c000c047625 */ /* 0x000fe200078e0011 */
[----:B------:R-:W-:-:S03]  /*02d0*/  FSETP.NAN.AND P2, PT, R24, R24, PT ;  /* 0x000000181800720b */ /* 0x000fc60003f48000 */
[----:B------:R-:W-:Y:S01]  /*02e0*/  IMAD.WIDE.U32 R10, R12, R11, c[0x0][0x168] ;  /* 0x00005a000c0a7625 */ /* 0x000fe200078e000b */
[----:B------:R-:W-:-:S03]  /*02f0*/  IADD3 R8, P0, R4, 0x3000, RZ ;  /* 0x0000300004087810 */ /* 0x000fc60007f1e0ff */
[----:B------:R-:W-:Y:S01]  /*0300*/  IMAD.WIDE.U32 R12, R12, R17, c[0x0][0x190] ;  /* 0x000064000c0c7625 */ /* 0x000fe200078e0011 */
[----:B------:R-:W-:-:S03]  /*0310*/  IADD3 R10, P3, R10, 0x6000, RZ ;  /* 0x000060000a0a7810 */ /* 0x000fc60007f7e0ff */
[----:B------:R-:W-:Y:S02]  /*0320*/  IMAD.U32 R17, R16, 0x10000, RZ ;  /* 0x0001000010117824 */ /* 0x000fe400078e00ff */
[----:B------:R-:W-:Y:S02]  /*0330*/  IMAD.X R9, RZ, RZ, R5, P0 ;  /* 0x000000ffff097224 */ /* 0x000fe400000e0605 */
[----:B------:R-:W-:Y:S01]  /*0340*/  IMAD.SHL.U32 R4, R2, 0x2, RZ ;  /* 0x0000000202047824 */ /* 0x000fe200078e00ff */
[CC--:B------:R-:W-:Y:S01]  /*0350*/  FSETP.GT.AND P0, PT, R24.reuse, R17.reuse, PT ;  /* 0x000000111800720b */ /* 0x0c0fe20003f04000 */
[----:B------:R-:W-:Y:S02]  /*0360*/  IMAD.X R11, RZ, RZ, R11, P3 ;  /* 0x000000ffff0b7224 */ /* 0x000fe400018e060b */
[----:B------:R-:W-:Y:S01]  /*0370*/  IMAD.SHL.U32 R39, R39, 0x2, RZ ;  /* 0x0000000227277824 */ /* 0x000fe200078e00ff */
[----:B------:R-:W-:Y:S01]  /*0380*/  @!P2 FSEL R24, R24, R17, P0 ;  /* 0x000000111818a208 */ /* 0x000fe20000000000 */
[--C-:B------:R-:W-:Y:S01]  /*0390*/  IMAD R0, R14, 0xc00, R15.reuse ;  /* 0x00000c000e007824 */ /* 0x100fe200078e020f */
[----:B------:R-:W-:Y:S01]  /*03a0*/  LOP3.LUT R4, R4, 0x1fe, RZ, 0xc0, !PT ;  /* 0x000001fe04047812 */ /* 0x000fe200078ec0ff */
[----:B------:R-:W-:Y:S01]  /*03b0*/  IMAD R26, R26, 0xc00, R15 ;  /* 0x00000c001a1a7824 */ /* 0x000fe200078e020f */
[----:B------:R-:W-:Y:S01]  /*03c0*/  ISETP.GE.AND P2, PT, R7, 0xe10, PT ;  /* 0x00000e100700780c */ /* 0x000fe20003f46270 */
[----:B------:R-:W-:Y:S01]  /*03d0*/  FMUL R24, R24, 0.0078740157186985015869 ;  /* 0x3c01020418187820 */ /* 0x000fe20000400000 */
[----:B------:R-:W-:Y:S01]  /*03e0*/  IMAD.MOV.U32 R5, RZ, RZ, RZ ;  /* 0x000000ffff057224 */ /* 0x000fe200078e00ff */
[----:B------:R-:W-:Y:S01]  /*03f0*/  CS2R R14, SRZ ;  /* 0x00000000000e7805 */ /* 0x000fe2000001ff00 */
[----:B------:R-:W-:Y:S01]  /*0400*/  IMAD.SHL.U32 R25, R4, 0x2, RZ ;  /* 0x0000000204197824 */ /* 0x000fe200078e00ff */
[----:B------:R-:W-:Y:S01]  /*0410*/  LOP3.LUT R4, R2, 0x80, RZ, 0xc0, !PT ;  /* 0x0000008002047812 */ /* 0x000fe200078ec0ff */
[----:B------:R-:W-:Y:S01]  /*0420*/  IMAD.IADD R42, R39, 0x1, R39 ;  /* 0x00000001272a7824 */ /* 0x000fe200078e0227 */
[C---:B------:R-:W-:Y:S01]  /*0430*/  FSETP.GT.AND P0, PT, R24.reuse, 9.9999997473787516356e-06, PT ;  /* 0x3727c5ac1800780b */ /* 0x040fe20003f04000 */
[----:B------:R-:W-:Y:S01]  /*0440*/  IMAD.IADD R41, R25, 0x1, R25 ;  /* 0x0000000119297824 */ /* 0x000fe200078e0219 */
[----:B------:R-:W-:-:S11]  /*0450*/  FSETP.NAN.AND P3, PT, R24, R24, PT ;  /* 0x000000181800720b */ /* 0x000fd60003f68000 */
[----:B------:R-:W-:Y:S02]  /*0460*/  @!P0 FSEL R24, R24, 9.9999997473787516356e-06, P3 ;  /* 0x3727c5ac18188808 */ /* 0x000fe40001800000 */
.L_x_1:
[----:B------:R-:W-:Y:S01]  /*0470*/  IMAD.IADD R43, R26, 0x1, R5 ;  /* 0x000000011a2b7824 */ /* 0x000fe200078e0205 */
[----:B------:R-:W-:Y:S01]  /*0480*/  CS2R R30, SRZ ;  /* 0x00000000001e7805 */ /* 0x000fe2000001ff00 */
[----:B------:R-:W-:-:S04]  /*0490*/  IMAD.MOV.U32 R36, RZ, RZ, 0x2 ;  /* 0x00000002ff247424 */ /* 0x000fc800078e00ff */
[----:B------:R-:W-:-:S05]  /*04a0*/  IMAD.WIDE R36, R43, R36, c[0x0][0x160] ;  /* 0x000058002b247625 */ /* 0x000fca00078e0224 */
[----:B------:R-:W2:Y:S01]  /*04b0*/  @!P1 LDG.E.EF.64 R30, [R36.64] ;  /* 0x00000004241e9981 */ /* 0x000ea2000c0e1b00 */
[----:B------:R-:W-:Y:S01]  /*04c0*/  IMAD.MOV.U32 R34, RZ, RZ, 0x4 ;  /* 0x00000004ff227424 */ /* 0x000fe200078e00ff */
[----:B0-----:R-:W-:Y:S01]  /*04d0*/  CS2R R16, SRZ ;  /* 0x0000000000107805 */ /* 0x001fe2000001ff00 */
[----:B------:R-:W-:Y:S02]  /*04e0*/  CS2R R18, SRZ ;  /* 0x0000000000127805 */ /* 0x000fe4000001ff00 */
[----:B------:R-:W-:Y:S01]  /*04f0*/  IMAD.WIDE R34, R43, R34, c[0x0][0x178] ;  /* 0x00005e002b227625 */ /* 0x000fe200078e0222 */
[----:B------:R-:W-:Y:S03]  /*0500*/  BAR.SYNC.DEFER_BLOCKING 0x0 ;  /* 0x0000000000007b1d */ /* 0x000fe60000010000 */
[----:B--2---:R-:W-:Y:S02]  /*0510*/  IMAD.MOV.U32 R36, RZ, RZ, R30 ;  /* 0x000000ffff247224 */ /* 0x004fe400078e001e */
[----:B------:R-:W-:-:S05]  /*0520*/  IMAD.MOV.U32 R37, RZ, RZ, R31 ;  /* 0x000000ffff257224 */ /* 0x000fca00078e001f */
[----:B------:R0:W-:Y:S04]  /*0530*/  STS.64 [R39], R36 ;  /* 0x0000002427007388 */ /* 0x0001e80000000a00 */
[----:B------:R-:W-:Y:S06]  /*0540*/  BAR.SYNC.DEFER_BLOCKING 0x0 ;  /* 0x0000000000007b1d */ /* 0x000fec0000010000 */
[----:B------:R1:W2:Y:S04]  /*0550*/  @!P1 LDG.E.EF.128 R16, [R34.64] ;  /* 0x0000000422109981 */ /* 0x0002a8000c0e1d00 */
[----:B------:R-:W3:Y:S04]  /*0560*/  LDG.E.EL R47, [R8.64] ;  /* 0x00000004082f7981 */ /* 0x000ee8000c2e1900 */
[----:B------:R-:W4:Y:S01]  /*0570*/  LDG.E.EL R44, [R12.64] ;  /* 0x000000040c2c7981 */ /* 0x000f22000c2e1900 */
[----:B-1----:R-:W-:-:S02]  /*0580*/  IMAD.MOV.U32 R34, RZ, RZ, R6 ;  /* 0x000000ffff227224 */ /* 0x002fc400078e0006 */
[----:B------:R-:W-:Y:S01]  /*0590*/  IMAD.MOV.U32 R35, RZ, RZ, R3 ;  /* 0x000000ffff237224 */ /* 0x000fe200078e0003 */
[----:B------:R-:W5:Y:S04]  /*05a0*/  LDG.E.EL.64 R30, [R10.64] ;  /* 0x000000040a1e7981 */ /* 0x000f68000c2e1b00 */
[----:B------:R1:W3:Y:S04]  /*05b0*/  LDG.E.EL R46, [R34.64] ;  /* 0x00000004222e7981 */ /* 0x0002e8000c2e1900 */
[----:B------:R-:W-:Y:S01]  /*05c0*/  LDS R48, [R25] ;  /* 0x0000000019307984 */ /* 0x000fe20000000800 */
[----:B------:R-:W-:-:S04]  /*05d0*/  ISETP.NE.U32.AND P0, PT, R5, RZ, PT ;  /* 0x000000ff0500720c */ /* 0x000fc80003f05070 */
[----:B------:R-:W-:Y:S02]  /*05e0*/  ISETP.NE.AND.EX P0, PT, R14, RZ, PT, P0 ;  /* 0x000000ff0e00720c */ /* 0x000fe40003f05300 */
[----:B--2---:R-:W-:-:S05]  /*05f0*/  I2FP.F32.S32 R45, R18 ;  /* 0x00000012002d7245 */ /* 0x004fca0000201400 */
[C---:B------:R-:W-:Y:S02]  /*0600*/  FMUL R18, R24.reuse, R45 ;  /* 0x0000002d18127220 */ /* 0x040fe40000400000 */
[----:B------:R-:W2:Y:S01]  /*0610*/  LDS R45, [R25+0x408] ;  /* 0x00040800192d7984 */ /* 0x000ea20000000800 */
[----:B0-----:R-:W-:Y:S02]  /*0620*/  I2FP.F32.S32 R37, R16 ;  /* 0x0000001000257245 */ /* 0x001fe40000201400 */
[----:B------:R-:W-:Y:S02]  /*0630*/  I2FP.F32.S32 R17, R17 ;  /* 0x0000001100117245 */ /* 0x000fe40000201400 */
[----:B------:R-:W-:Y:S01]  /*0640*/  I2FP.F32.S32 R19, R19 ;  /* 0x0000001300137245 */ /* 0x000fe20000201400 */
[C---:B------:R-:W-:Y:S01]  /*0650*/  FMUL R16, R24.reuse, R37 ;  /* 0x0000002518107220 */ /* 0x040fe20000400000 */
[----:B------:R-:W-:Y:S01]  /*0660*/  BAR.SYNC.DEFER_BLOCKING 0x0 ;  /* 0x0000000000007b1d */ /* 0x000fe20000010000 */
[----:B------:R-:W-:-:S02]  /*0670*/  FMUL R17, R24, R17 ;  /* 0x0000001118117220 */ /* 0x000fc40000400000 */
[----:B------:R-:W-:-:S05]  /*0680*/  FMUL R19, R24, R19 ;  /* 0x0000001318137220 */ /* 0x000fca0000400000 */
[----:B------:R2:W-:Y:S04]  /*0690*/  STS.128 [R42], R16 ;  /* 0x000000102a007388 */ /* 0x0005e80000000c00 */
[----:B------:R-:W-:Y:S06]  /*06a0*/  BAR.SYNC.DEFER_BLOCKING 0x0 ;  /* 0x0000000000007b1d */ /* 0x000fec0000010000 */
[----:B------:R-:W0:Y:S04]  /*06b0*/  LDS.64 R36, [R41+0x810] ;  /* 0x0008100029247984 */ /* 0x000e280000000a00 */
[----:B-1----:R-:W1:Y:S01]  /*06c0*/  LDS.64 R34, [R41] ;  /* 0x0000000029227984 */ /* 0x002e620000000a00 */
[C---:B---3--:R-:W-:Y:S01]  /*06d0*/  PRMT R49, R47.reuse, 0x7632, R49 ;  /* 0x000076322f317816 */ /* 0x048fe20000000031 */
[----:B------:R-:W-:Y:S01]  /*06e0*/  IMAD.U32 R51, R47, 0x10000, RZ ;  /* 0x000100002f337824 */ /* 0x000fe200078e00ff */
[----:B----4-:R-:W-:-:S03]  /*06f0*/  PRMT R47, R44, 0x7632, R47 ;  /* 0x000076322c2f7816 */ /* 0x010fc6000000002f */
[----:B------:R-:W-:Y:S01]  /*0700*/  IMAD.U32 R52, R49, 0x10000, RZ ;  /* 0x0001000031347824 */ /* 0x000fe200078e00ff */
[----:B------:R-:W-:Y:S01]  /*0710*/  PRMT R49, R46, 0x7632, R49 ;  /* 0x000076322e317816 */ /* 0x000fe20000000031 */
[----:B------:R-:W-:Y:S01]  /*0720*/  IMAD.U32 R50, R47, 0x10000, RZ ;  /* 0x000100002f327824 */ /* 0x000fe200078e00ff */
[----:B--2---:R-:W-:Y:S01]  /*0730*/  PRMT R18, R45, 0x7632, R18 ;  /* 0x000076322d127816 */ /* 0x004fe20000000012 */
[----:B------:R-:W-:Y:S01]  /*0740*/  IMAD.U32 R19, R44, 0x10000, RZ ;  /* 0x000100002c137824 */ /* 0x000fe200078e00ff */
[----:B------:R-:W-:Y:S01]  /*0750*/  PRMT R16, R48, 0x7632, R16 ;  /* 0x0000763230107816 */ /* 0x000fe20000000010 */
[----:B------:R-:W-:Y:S02]  /*0760*/  IMAD.U32 R49, R49, 0x10000, RZ ;  /* 0x0001000031317824 */ /* 0x000fe400078e00ff */
[----:B------:R-:W-:Y:S01]  /*0770*/  IMAD.U32 R46, R46, 0x10000, RZ ;  /* 0x000100002e2e7824 */ /* 0x000fe200078e00ff */
[----:B-----5:R-:W-:Y:S01]  /*0780*/  FADD R31, R31, R52 ;  /* 0x000000341f1f7221 */ /* 0x020fe20000000000 */
[----:B------:R-:W-:Y:S01]  /*0790*/  IMAD.U32 R18, R18, 0x10000, RZ ;  /* 0x0001000012127824 */ /* 0x000fe200078e00ff */
[----:B------:R-:W-:Y:S01]  /*07a0*/  FADD R30, R30, R51 ;  /* 0x000000331e1e7221 */ /* 0x000fe20000000000 */
[----:B------:R-:W-:-:S02]  /*07b0*/  IMAD.U32 R16, R16, 0x10000, RZ ;  /* 0x0001000010107824 */ /* 0x000fc400078e00ff */
[----:B------:R-:W-:Y:S02]  /*07c0*/  IMAD.U32 R17, R48, 0x10000, RZ ;  /* 0x0001000030117824 */ /* 0x000fe400078e00ff */
[----:B------:R-:W-:Y:S01]  /*07d0*/  IMAD.U32 R45, R45, 0x10000, RZ ;  /* 0x000100002d2d7824 */ /* 0x000fe200078e00ff */
[C-C-:B0-----:R-:W-:Y:S01]  /*07e0*/  FFMA R37, R50.reuse, R37, R49.reuse ;  /* 0x0000002532257223 */ /* 0x141fe20000000031 */
[C-C-:B------:R-:W-:Y:S01]  /*07f0*/  FFMA R36, R19.reuse, R36, R46.reuse ;  /* 0x0000002413247223 */ /* 0x140fe2000000002e */
[----:B-1----:R-:W-:Y:S01]  /*0800*/  FFMA R35, R50, R35, R49 ;  /* 0x0000002332237223 */ /* 0x002fe20000000031 */
[----:B------:R-:W-:Y:S01]  /*0810*/  FFMA R34, R19, R34, R46 ;  /* 0x0000002213227223 */ /* 0x000fe2000000002e */
[C---:B------:R-:W-:Y:S01]  /*0820*/  FFMA R19, R31.reuse, R37, R18 ;  /* 0x000000251f137223 */ /* 0x040fe20000000012 */
[C---:B------:R-:W-:Y:S01]  /*0830*/  FFMA R18, R30.reuse, R36, R45 ;  /* 0x000000241e127223 */ /* 0x040fe2000000002d */
[----:B------:R-:W-:Y:S01]  /*0840*/  FFMA R16, R31, R35, R16 ;  /* 0x000000231f107223 */ /* 0x000fe20000000010 */
[----:B------:R-:W-:Y:S01]  /*0850*/  FFMA R17, R30, R34, R17 ;  /* 0x000000221e117223 */ /* 0x000fe20000000011 */
[----:B------:R-:W-:Y:S01]  /*0860*/  IMAD.MOV.U32 R34, RZ, RZ, 0x3f800000 ;  /* 0x3f800000ff227424 */ /* 0x000fe200078e00ff */
[----:B------:R-:W-:Y:S01]  /*0870*/  CS2R R44, SRZ ;  /* 0x00000000002c7805 */ /* 0x000fe2000001ff00 */
[----:B------:R-:W-:-:S02]  /*0880*/  IMAD.MOV.U32 R46, RZ, RZ, RZ ;  /* 0x000000ffff2e7224 */ /* 0x000fc400078e00ff */
[----:B------:R-:W-:Y:S02]  /*0890*/  IMAD.MOV.U32 R36, RZ, RZ, RZ ;  /* 0x000000ffff247224 */ /* 0x000fe400078e00ff */
[----:B------:R-:W-:Y:S02]  /*08a0*/  IMAD.MOV.U32 R37, RZ, RZ, 0x3f800000 ;  /* 0x3f800000ff257424 */ /* 0x000fe400078e00ff */
[----:B------:R-:W-:Y:S02]  /*08b0*/  IMAD.MOV.U32 R30, RZ, RZ, 0x3f800000 ;  /* 0x3f800000ff1e7424 */ /* 0x000fe400078e00ff */
[----:B------:R-:W-:Y:S02]  /*08c0*/  IMAD.MOV.U32 R35, RZ, RZ, 0x3f800000 ;  /* 0x3f800000ff237424 */ /* 0x000fe400078e00ff */
[----:B------:R-:W-:Y:S02]  /*08d0*/  IMAD.MOV.U32 R31, RZ, RZ, R17 ;  /* 0x000000ffff1f7224 */ /* 0x000fe400078e0011 */
[----:B------:R-:W-:-:S02]  /*08e0*/  IMAD.MOV.U32 R47, RZ, RZ, R16 ;  /* 0x000000ffff2f7224 */ /* 0x000fc400078e0010 */
[----:B------:R-:W-:Y:S02]  /*08f0*/  IMAD.MOV.U32 R49, RZ, RZ, R18 ;  /* 0x000000ffff317224 */ /* 0x000fe400078e0012 */
[----:B------:R-:W-:Y:S01]  /*0900*/  IMAD.MOV.U32 R48, RZ, RZ, R19 ;  /* 0x000000ffff307224 */ /* 0x000fe200078e0013 */
[----:B------:R-:W-:Y:S05]  /*0910*/  @!P0 BRA `(.L_x_0) ;  /* 0x0000038000008947 */ /* 0x000fea0003800000 */
[----:B------:R-:W-:Y:S01]  /*0920*/  FADD R34, R15, 1 ;  /* 0x3f8000000f227421 */ /* 0x000fe20000000000 */
[----:B------:R-:W-:Y:S01]  /*0930*/  FADD R37, R20, 1 ;  /* 0x3f80000014257421 */ /* 0x000fe20000000000 */
[----:B------:R-:W-:Y:S01]  /*0940*/  FADD R44, R17, -R32 ;  /* 0x80000020112c7221 */ /* 0x000fe20000000000 */
[----:B------:R-:W-:Y:S01]  /*0950*/  FADD R30, R21, 1 ;  /* 0x3f800000151e7421 */ /* 0x000fe20000000000 */
[C---:B------:R-:W-:Y:S01]  /*0960*/  FMUL R31, R34.reuse, 0.25 ;  /* 0x3e800000221f7820 */ /* 0x040fe20000400000 */
[C---:B------:R-:W-:Y:S01]  /*0970*/  FSETP.GEU.AND P6, PT, |R34|.reuse, 1.175494350822287508e-38, PT ;  /* 0x008000002200780b */ /* 0x040fe20003fce200 */
[C---:B------:R-:W-:Y:S01]  /*0980*/  FMUL R36, R37.reuse, 0.25 ;  /* 0x3e80000025247820 */ /* 0x040fe20000400000 */
[----:B------:R-:W-:Y:S01]  /*0990*/  FSETP.GT.AND P0, PT, |R34|, 8.50705917302346158658e+37, PT ;  /* 0x7e8000002200780b */ /* 0x000fe20003f04200 */
[----:B------:R-:W-:Y:S01]  /*09a0*/  FMUL R35, R44, 0.25 ;  /* 0x3e8000002c237820 */ /* 0x000fe20000400000 */
[----:B------:R-:W-:Y:S01]  /*09b0*/  FSETP.GT.AND P5, PT, |R37|, 8.50705917302346158658e+37, PT ;  /* 0x7e8000002500780b */ /* 0x000fe20003fa4200 */
[----:B------:R-:W-:Y:S01]  /*09c0*/  FMUL R45, R30, 0.25 ;  /* 0x3e8000001e2d7820 */ /* 0x000fe20000400000 */
[----:B------:R-:W-:Y:S01]  /*09d0*/  FSEL R31, R31, R34, P0 ;  /* 0x000000221f1f7208 */ /* 0x000fe20000000000 */
[----:B------:R-:W-:Y:S01]  /*09e0*/  FADD R46, R16, -R33 ;  /* 0x80000021102e7221 */ /* 0x000fe20000000000 */
[----:B------:R-:W-:-:S02]  /*09f0*/  FSETP.GEU.AND P4, PT, |R37|, 1.175494350822287508e-38, PT ;  /* 0x008000002500780b */ /* 0x000fc40003f8e200 */
[----:B------:R-:W-:Y:S01]  /*0a00*/  FSETP.GEU.AND P3, PT, |R30|, 1.175494350822287508e-38, PT ;  /* 0x008000001e00780b */ /* 0x000fe20003f6e200 */
[----:B------:R-:W-:Y:S01]  /*0a10*/  FMUL R49, R46, 0.25 ;  /* 0x3e8000002e317820 */ /* 0x000fe20000400000 */
[----:B------:R-:W-:Y:S01]  /*0a20*/  FSEL R47, R36, R37, P5 ;  /* 0x00000025242f7208 */ /* 0x000fe20002800000 */
[----:B------:R-:W-:Y:S01]  /*0a30*/  @!P6 FMUL R31, R31, 16777216 ;  /* 0x4b8000001f1fe820 */ /* 0x000fe20000400000 */
[----:B------:R-:W-:Y:S01]  /*0a40*/  FSEL R36, R35, R44, P0 ;  /* 0x0000002c23247208 */ /* 0x000fe20000000000 */
[----:B------:R-:W-:Y:S01]  /*0a50*/  FADD R35, R22, 1 ;  /* 0x3f80000016237421 */ /* 0x000fe20000000000 */
[----:B------:R-:W-:Y:S02]  /*0a60*/  FSETP.GT.AND P0, PT, |R30|, 8.50705917302346158658e+37, PT ;  /* 0x7e8000001e00780b */ /* 0x000fe40003f04200 */
[----:B------:R-:W-:Y:S01]  /*0a70*/  FSEL R49, R49, R46, P5 ;  /* 0x0000002e31317208 */ /* 0x000fe20002800000 */
[----:B------:R-:W0:Y:S01]  /*0a80*/  MUFU.RCP R31, R31 ;  /* 0x0000001f001f7308 */ /* 0x000e220000001000 */
[----:B------:R-:W-:Y:S01]  /*0a90*/  FSEL R50, R45, R30, P0 ;  /* 0x0000001e2d327208 */ /* 0x000fe20000000000 */
[----:B------:R-:W-:Y:S01]  /*0aa0*/  @!P4 FMUL R47, R47, 16777216 ;  /* 0x4b8000002f2fc820 */ /* 0x000fe20000400000 */
[----:B------:R-:W-:Y:S01]  /*0ab0*/  @!P6 FMUL R36, R36, 16777216 ;  /* 0x4b8000002424e820 */ /* 0x000fe20000400000 */
[----:B------:R-:W-:Y:S01]  /*0ac0*/  FADD R45, R18, -R38 ;  /* 0x80000026122d7221 */ /* 0x000fe20000000000 */
[C---:B------:R-:W-:Y:S01]  /*0ad0*/  FSETP.GEU.AND P5, PT, |R35|.reuse, 1.175494350822287508e-38, PT ;  /* 0x008000002300780b */ /* 0x040fe20003fae200 */
[----:B------:R-:W-:Y:S01]  /*0ae0*/  @!P3 FMUL R50, R50, 16777216 ;  /* 0x4b8000003232b820 */ /* 0x000fe20000400000 */
[C---:B------:R-:W-:Y:S01]  /*0af0*/  FMUL R52, R35.reuse, 0.25 ;  /* 0x3e80000023347820 */ /* 0x040fe20000400000 */
[----:B------:R-:W1:Y:S01]  /*0b00*/  MUFU.RCP R48, R47 ;  /* 0x0000002f00307308 */ /* 0x000e620000001000 */
[----:B------:R-:W-:Y:S01]  /*0b10*/  FSETP.GT.AND P6, PT, |R35|, 8.50705917302346158658e+37, PT ;  /* 0x7e8000002300780b */ /* 0x000fe20003fc4200 */
[----:B------:R-:W-:-:S03]  /*0b20*/  @!P4 FMUL R49, R49, 16777216 ;  /* 0x4b8000003131c820 */ /* 0x000fc60000400000 */
[----:B------:R-:W-:-:S03]  /*0b30*/  FSEL R52, R52, R35, P6 ;  /* 0x0000002334347208 */ /* 0x000fc60003000000 */
[----:B------:R-:W2:Y:S01]  /*0b40*/  MUFU.RCP R51, R50 ;  /* 0x0000003200337308 */ /* 0x000ea20000001000 */
[----:B0-----:R-:W-:Y:S01]  /*0b50*/  FFMA R31, R31, R36, R32 ;  /* 0x000000241f1f7223 */ /* 0x001fe20000000020 */
[----:B------:R-:W-:Y:S01]  /*0b60*/  FMUL R36, R45, 0.25 ;  /* 0x3e8000002d247820 */ /* 0x000fe20000400000 */
[----:B------:R-:W-:-:S04]  /*0b70*/  @!P5 FMUL R52, R52, 16777216 ;  /* 0x4b8000003434d820 */ /* 0x000fc80000400000 */
[----:B------:R-:W-:Y:S01]  /*0b80*/  FSEL R36, R36, R45, P0 ;  /* 0x0000002d24247208 */ /* 0x000fe20000000000 */
[----:B-1----:R-:W-:-:S04]  /*0b90*/  FFMA R47, R48, R49, R33 ;  /* 0x00000031302f7223 */ /* 0x002fc80000000021 */
[----:B------:R-:W-:-:S04]  /*0ba0*/  @!P3 FMUL R36, R36, 16777216 ;  /* 0x4b8000002424b820 */ /* 0x000fc80000400000 */
[----:B--2---:R-:W-:Y:S01]  /*0bb0*/  FFMA R49, R51, R36, R38 ;  /* 0x0000002433317223 */ /* 0x004fe20000000026 */
[----:B------:R-:W-:Y:S01]  /*0bc0*/  FADD R36, R19, -R40 ;  /* 0x8000002813247221 */ /* 0x000fe20000000000 */
[----:B------:R-:W0:Y:S03]  /*0bd0*/  MUFU.RCP R51, R52 ;  /* 0x0000003400337308 */ /* 0x000e260000001000 */
[----:B------:R-:W-:-:S05]  /*0be0*/  FMUL R53, R36, 0.25 ;  /* 0x3e80000024357820 */ /* 0x000fca0000400000 */
[----:B------:R-:W-:-:S05]  /*0bf0*/  FSEL R48, R53, R36, P6 ;  /* 0x0000002435307208 */ /* 0x000fca0003000000 */
[----:B------:R-:W-:-:S04]  /*0c00*/  @!P5 FMUL R48, R48, 16777216 ;  /* 0x4b8000003030d820 */ /* 0x000fc80000400000 */
[----:B0-----:R-:W-:-:S04]  /*0c10*/  FFMA R48, R51, R48, R40 ;  /* 0x0000003033307223 */ /* 0x001fc80000000028 */
[----:B------:R-:W-:-:S04]  /*0c20*/  FADD R50, R19, -R48 ;  /* 0x8000003013327221 */ /* 0x000fc80000000000 */
[----:B------:R-:W-:Y:S01]  /*0c30*/  FFMA R36, R36, R50, R29 ;  /* 0x0000003224247223 */ /* 0x000fe2000000001d */
[----:B------:R-:W-:-:S04]  /*0c40*/  FADD R50, R18, -R49 ;  /* 0x8000003112327221 */ /* 0x000fc80000000000 */
[----:B------:R-:W-:Y:S01]  /*0c50*/  FFMA R45, R45, R50, R28 ;  /* 0x000000322d2d7223 */ /* 0x000fe2000000001c */
[----:B------:R-:W-:-:S04]  /*0c60*/  FADD R50, R16, -R47 ;  /* 0x8000002f10327221 */ /* 0x000fc80000000000 */
[----:B------:R-:W-:Y:S01]  /*0c70*/  FFMA R46, R46, R50, R27 ;  /* 0x000000322e2e7223 */ /* 0x000fe2000000001b */
[----:B------:R-:W-:-:S04]  /*0c80*/  FADD R50, R17, -R31 ;  /* 0x8000001f11327221 */ /* 0x000fc80000000000 */
[----:B------:R-:W-:Y:S01]  /*0c90*/  FFMA R44, R44, R50, R23 ;  /* 0x000000322c2c7223 */ /* 0x000fe20000000017 */
.L_x_0:
[----:B------:R-:W-:Y:S01]  /*0ca0*/  BAR.SYNC.DEFER_BLOCKING 0x0 ;  /* 0x0000000000007b1d */ /* 0x000fe20000010000 */
[----:B------:R-:W-:Y:S02]  /*0cb0*/  F2FP.BF16.PACK_AB R50, R16, R17 ;  /* 0x000000111032723e */ /* 0x000fe400000010ff */
[----:B------:R-:W-:Y:S02]  /*0cc0*/  F2FP.BF16.PACK_AB R52, R19, R18 ;  /* 0x000000121334723e */ /* 0x000fe400000010ff */
[----:B------:R-:W-:Y:S02]  /*0cd0*/  SHF.R.S32.HI R54, RZ, 0x1f, R43 ;  /* 0x0000001fff367819 */ /* 0x000fe4000001142b */
[C---:B------:R-:W-:Y:S02]  /*0ce0*/  LEA R18, P0, R43.reuse, c[0x0][0x1a0], 0x1 ;  /* 0x000068002b127a11 */ /* 0x040fe400078008ff */
[----:B------:R-:W-:Y:S02]  /*0cf0*/  IADD3 R8, P6, R8, 0x400, RZ ;  /* 0x0000040008087810 */ /* 0x000fe40007fde0ff */
[----:B------:R-:W-:-:S02]  /*0d00*/  LEA.HI.X R19, R43, c[0x0][0x1a4], R54, 0x1, P0 ;  /* 0x000069002b137a11 */ /* 0x000fc400000f0c36 */
[----:B------:R-:W-:Y:S01]  /*0d10*/  IADD3 R5, P0, R5, 0x200, RZ ;  /* 0x0000020005057810 */ /* 0x000fe20007f1e0ff */
[----:B------:R-:W-:Y:S01]  /*0d20*/  IMAD.X R9, RZ, RZ, R9, P6 ;  /* 0x000000ffff097224 */ /* 0x000fe200030e0609 */
[----:B------:R-:W-:Y:S02]  /*0d30*/  IADD3 R10, P3, R10, 0x800, RZ ;  /* 0x000008000a0a7810 */ /* 0x000fe40007f7e0ff */
[----:B------:R-:W-:Y:S01]  /*0d40*/  IADD3 R6, P4, R6, 0x400, RZ ;  /* 0x0000040006067810 */ /* 0x000fe20007f9e0ff */
[----:B------:R-:W-:Y:S01]  /*0d50*/  IMAD.X R14, RZ, RZ, R14, P0 ;  /* 0x000000ffff0e7224 */ /* 0x000fe200000e060e */
[----:B------:R-:W-:Y:S01]  /*0d60*/  ISETP.GE.U32.AND P0, PT, R5, 0xc00, PT ;  /* 0x00000c000500780c */ /* 0x000fe20003f06070 */
[----:B------:R-:W-:Y:S01]  /*0d70*/  IMAD.X R11, RZ, RZ, R11, P3 ;  /* 0x000000ffff0b7224 */ /* 0x000fe200018e060b */
[----:B------:R-:W-:Y:S01]  /*0d80*/  IADD3 R12, P5, R12, 0x400, RZ ;  /* 0x000004000c0c7810 */ /* 0x000fe20007fbe0ff */
[----:B------:R-:W-:Y:S01]  /*0d90*/  IMAD.X R3, RZ, RZ, R3, P4 ;  /* 0x000000ffff037224 */ /* 0x000fe200020e0603 */
[----:B------:R-:W-:Y:S01]  /*0da0*/  ISETP.GE.U32.AND.EX P0, PT, R14, RZ, PT, P0 ;  /* 0x000000ff0e00720c */ /* 0x000fe20003f06100 */
[----:B------:R-:W-:Y:S01]  /*0db0*/  STS [R25], R50 ;  /* 0x0000003219007388 */ /* 0x000fe20000000800 */
[----:B------:R-:W-:Y:S01]  /*0dc0*/  FSEL R33, R47, R33, !P2 ;  /* 0x000000212f217208 */ /* 0x000fe20005000000 */
[----:B------:R-:W-:Y:S01]  /*0dd0*/  IMAD.X R13, RZ, RZ, R13, P5 ;  /* 0x000000ffff0d7224 */ /* 0x000fe200028e060d */
[----:B------:R-:W-:Y:S01]  /*0de0*/  FSEL R38, R49, R38, !P2 ;  /* 0x0000002631267208 */ /* 0x000fe20005000000 */
[----:B------:R-:W-:Y:S01]  /*0df0*/  STS [R25+0x408], R52 ;  /* 0x0004083419007388 */ /* 0x000fe20000000800 */
[----:B------:R-:W-:-:S02]  /*0e00*/  FSEL R40, R48, R40, !P2 ;  /* 0x0000002830287208 */ /* 0x000fc40005000000 */
[----:B------:R-:W-:Y:S01]  /*0e10*/  FSEL R23, R44, R23, !P2 ;  /* 0x000000172c177208 */ /* 0x000fe20005000000 */
[----:B------:R-:W-:Y:S01]  /*0e20*/  BAR.SYNC.DEFER_BLOCKING 0x0 ;  /* 0x0000000000007b1d */ /* 0x000fe20000010000 */
[----:B------:R-:W-:Y:S02]  /*0e30*/  FSEL R27, R46, R27, !P2 ;  /* 0x0000001b2e1b7208 */ /* 0x000fe40005000000 */
[----:B------:R-:W-:Y:S02]  /*0e40*/  FSEL R28, R45, R28, !P2 ;  /* 0x0000001c2d1c7208 */ /* 0x000fe40005000000 */
[----:B------:R-:W-:Y:S02]  /*0e50*/  FSEL R29, R36, R29, !P2 ;  /* 0x0000001d241d7208 */ /* 0x000fe40005000000 */
[----:B------:R-:W-:Y:S02]  /*0e60*/  FSEL R15, R34, R15, !P2 ;  /* 0x0000000f220f7208 */ /* 0x000fe40005000000 */
[----:B------:R-:W-:-:S02]  /*0e70*/  FSEL R20, R37, R20, !P2 ;  /* 0x0000001425147208 */ /* 0x000fc40005000000 */
[----:B------:R-:W-:Y:S02]  /*0e80*/  FSEL R21, R30, R21, !P2 ;  /* 0x000000151e157208 */ /* 0x000fe40005000000 */
[----:B------:R-:W-:Y:S02]  /*0e90*/  FSEL R22, R35, R22, !P2 ;  /* 0x0000001623167208 */ /* 0x000fe40005000000 */
[----:B------:R-:W-:Y:S01]  /*0ea0*/  FSEL R32, R31, R32, !P2 ;  /* 0x000000201f207208 */ /* 0x000fe20005000000 */
[----:B------:R-:W0:Y:S04]  /*0eb0*/  LDS.64 R16, [R39] ;  /* 0x0000000027107984 */ /* 0x000e280000000a00 */
[----:B0-----:R0:W-:Y:S01]  /*0ec0*/  @!P1 STG.E.64 [R18.64], R16 ;  /* 0x0000001012009986 */ /* 0x0011e2000c101b04 */
[----:B------:R-:W-:Y:S05]  /*0ed0*/  @!P0 BRA `(.L_x_1) ;  /* 0xfffff59000008947 */ /* 0x000fea000383ffff */
[----:B------:R-:W-:Y:S01]  /*0ee0*/  FADD R6, R15, R20 ;  /* 0x000000140f067221 */ /* 0x000fe20000000000 */
[----:B------:R-:W-:Y:S01]  /*0ef0*/  FADD R5, R21, R22 ;  /* 0x0000001615057221 */ /* 0x000fe20000000000 */
[----:B------:R-:W-:Y:S01]  /*0f00*/  FMUL R14, R20, 0.25 ;  /* 0x3e800000140e7820 */ /* 0x000fe20000400000 */
[----:B------:R-:W-:Y:S01]  /*0f10*/  FADD R23, R23, R27 ;  /* 0x0000001b17177221 */ /* 0x000fe20000000000 */
[C---:B------:R-:W-:Y:S01]  /*0f20*/  FMUL R13, R6.reuse, 0.25 ;  /* 0x3e800000060d7820 */ /* 0x040fe20000400000 */
[----:B------:R-:W-:Y:S01]  /*0f30*/  FSETP.GEU.AND P5, PT, |R6|, 1.175494350822287508e-38, PT ;  /* 0x008000000600780b */ /* 0x000fe20003fae200 */
[C---:B------:R-:W-:Y:S01]  /*0f40*/  FMUL R12, R5.reuse, 0.25 ;  /* 0x3e800000050c7820 */ /* 0x040fe20000400000 */
[C---:B------:R-:W-:Y:S01]  /*0f50*/  FSETP.GEU.AND P0, PT, |R5|.reuse, 1.175494350822287508e-38, PT ;  /* 0x008000000500780b */ /* 0x040fe20003f0e200 */
[----:B------:R-:W-:Y:S01]  /*0f60*/  FADD R33, -R32, R33 ;  /* 0x0000002120217221 */ /* 0x000fe20000000100 */
[----:B------:R-:W-:Y:S01]  /*0f70*/  FSETP.GT.AND P3, PT, |R6|, 8.50705917302346158658e+37, PT ;  /* 0x7e8000000600780b */ /* 0x000fe20003f64200 */
[----:B------:R-:W-:Y:S01]  /*0f80*/  FMUL R27, R22, 0.25 ;  /* 0x3e800000161b7820 */ /* 0x000fe20000400000 */
[----:B------:R-:W-:Y:S01]  /*0f90*/  FSETP.GT.AND P4, PT, |R5|, 8.50705917302346158658e+37, PT ;  /* 0x7e8000000500780b */ /* 0x000fe20003f84200 */
[----:B0-----:R-:W-:Y:S01]  /*0fa0*/  FMUL R16, R33, R33 ;  /* 0x0000002121107220 */ /* 0x001fe20000400000 */
[----:B------:R-:W-:Y:S01]  /*0fb0*/  FSEL R10, R13, R6, P3 ;  /* 0x000000060d0a7208 */ /* 0x000fe20001800000 */
[----:B------:R-:W-:Y:S01]  /*0fc0*/  FADD R19, -R38, R40 ;  /* 0x0000002826137221 */ /* 0x000fe20000000100 */
[----:B------:R-:W-:Y:S01]  /*0fd0*/  FSEL R18, R12, R5, P4 ;  /* 0x000000050c127208 */ /* 0x000fe20002000000 */
[----:B------:R-:W-:Y:S01]  /*0fe0*/  FMUL R17, R15, R16 ;  /* 0x000000100f117220 */ /* 0x000fe20000400000 */
[----:B------:R-:W-:Y:S01]  /*0ff0*/  FSEL R14, R14, R20, P3 ;  /* 0x000000140e0e7208 */ /* 0x000fe20001800000 */
[----:B------:R-:W-:Y:S01]  /*1000*/  @!P5 FMUL R10, R10, 16777216 ;  /* 0x4b8000000a0ad820 */ /* 0x000fe20000400000 */
[----:B------:R-:W-:Y:S01]  /*1010*/  FSEL R27, R27, R22, P4 ;  /* 0x000000161b1b7208 */ /* 0x000fe20002000000 */
[----:B------:R-:W-:Y:S01]  /*1020*/  @!P0 FMUL R18, R18, 16777216 ;  /* 0x4b80000012128820 */ /* 0x000fe20000400000 */
[----:B------:R-:W-:Y:S01]  /*1030*/  FMUL R16, R19, R19 ;  /* 0x0000001313107220 */ /* 0x000fe20000400000 */
[----:B------:R0:W1:Y:S01]  /*1040*/  MUFU.RCP R11, R10 ;  /* 0x0000000a000b7308 */ /* 0x0000620000001000 */
[----:B------:R-:W-:Y:S01]  /*1050*/  @!P5 FMUL R14, R14, 16777216 ;  /* 0x4b8000000e0ed820 */ /* 0x000fe20000400000 */
[----:B------:R-:W-:Y:S01]  /*1060*/  FSETP.NEU.AND P4, PT, R6, RZ, PT ;  /* 0x000000ff0600720b */ /* 0x000fe20003f8d000 */
[----:B------:R-:W-:Y:S01]  /*1070*/  @!P0 FMUL R27, R27, 16777216 ;  /* 0x4b8000001b1b8820 */ /* 0x000fe20000400000 */
[----:B------:R-:W-:Y:S01]  /*1080*/  FMUL R21, R21, R16 ;  /* 0x0000001015157220 */ /* 0x000fe20000400000 */
[----:B------:R-:W-:Y:S01]  /*1090*/  FADD R29, R28, R29 ;  /* 0x0000001d1c1d7221 */ /* 0x000fe20000000000 */
[----:B------:R-:W-:Y:S01]  /*10a0*/  BAR.SYNC.DEFER_BLOCKING 0x0 ;  /* 0x0000000000007b1d */ /* 0x000fe20000010000 */
[----:B0-----:R-:W-:-:S05]  /*10b0*/  FADD R10, R6, R6 ;  /* 0x00000006060a7221 */ /* 0x001fca0000000000 */
[----:B------:R-:W0:Y:S01]  /*10c0*/  MUFU.RCP R18, R18 ;  /* 0x0000001200127308 */ /* 0x000e220000001000 */
[C---:B------:R-:W-:Y:S01]  /*10d0*/  FMUL R15, R10.reuse, 0.25 ;  /* 0x3e8000000a0f7820 */ /* 0x040fe20000400000 */
[C---:B------:R-:W-:Y:S01]  /*10e0*/  FSETP.GEU.AND P3, PT, |R10|.reuse, 1.175494350822287508e-38, PT ;  /* 0x008000000a00780b */ /* 0x040fe20003f6e200 */
[----:B-1----:R-:W-:Y:S01]  /*10f0*/  FMUL R14, R11, R14 ;  /* 0x0000000e0b0e7220 */ /* 0x002fe20000400000 */
[----:B------:R-:W-:Y:S01]  /*1100*/  FADD R11, R5, R5 ;  /* 0x00000005050b7221 */ /* 0x000fe20000000000 */
[----:B------:R-:W-:-:S03]  /*1110*/  FSETP.GT.AND P0, PT, |R10|, 8.50705917302346158658e+37, PT ;  /* 0x7e8000000a00780b */ /* 0x000fc60003f04200 */
[----:B------:R-:W-:Y:S01]  /*1120*/  FSEL R16, R14, RZ, P4 ;  /* 0x000000ff0e107208 */ /* 0x000fe20002000000 */
[----:B------:R-:W-:Y:S01]  /*1130*/  FMUL R14, R11, 0.25 ;  /* 0x3e8000000b0e7820 */ /* 0x000fe20000400000 */
[----:B------:R-:W-:Y:S02]  /*1140*/  FSETP.NEU.AND P4, PT, R5, RZ, PT ;  /* 0x000000ff0500720b */ /* 0x000fe40003f8d000 */
[----:B------:R-:W-:Y:S01]  /*1150*/  FSETP.GEU.AND P5, PT, |R11|, 1.175494350822287508e-38, PT ;  /* 0x008000000b00780b */ /* 0x000fe20003fae200 */
[----:B------:R-:W-:Y:S01]  /*1160*/  FFMA R17, R16, R17, R23 ;  /* 0x0000001110117223 */ /* 0x000fe20000000017 */
[----:B------:R-:W-:Y:S01]  /*1170*/  FSEL R22, R15, R10, P0 ;  /* 0x0000000a0f167208 */ /* 0x000fe20000000000 */
[----:B0-----:R-:W-:Y:S01]  /*1180*/  FMUL R18, R18, R27 ;  /* 0x0000001b12127220 */ /* 0x001fe20000400000 */
[----:B------:R-:W-:Y:S01]  /*1190*/  FFMA R16, R33, R16, R32 ;  /* 0x0000001021107223 */ /* 0x000fe20000000020 */
[----:B------:R-:W-:Y:S01]  /*11a0*/  FSEL R13, R13, R6, P0 ;  /* 0x000000060d0d7208 */ /* 0x000fe20000000000 */
[----:B------:R-:W-:Y:S01]  /*11b0*/  SHFL.BFLY PT, R20, R17, 0x10, 0x1f ;  /* 0x0e001f0011147f89 */ /* 0x000fe200000e0000 */
[----:B------:R-:W-:Y:S01]  /*11c0*/  @!P3 FMUL R22, R22, 16777216 ;  /* 0x4b8000001616b820 */ /* 0x000fe20000400000 */
[----:B------:R-:W-:-:S02]  /*11d0*/  FSEL R18, R18, RZ, P4 ;  /* 0x000000ff12127208 */ /* 0x000fc40002000000 */
[----:B------:R-:W-:Y:S01]  /*11e0*/  FSETP.GT.AND P4, PT, |R11|, 8.50705917302346158658e+37, PT ;  /* 0x7e8000000b00780b */ /* 0x000fe20003f84200 */
[----:B------:R-:W-:Y:S01]  /*11f0*/  @!P3 FMUL R13, R13, 16777216 ;  /* 0x4b8000000d0db820 */ /* 0x000fe20000400000 */
[----:B------:R-:W-:Y:S01]  /*1200*/  FSETP.NEU.AND P0, PT, R10, RZ, PT ;  /* 0x000000ff0a00720b */ /* 0x000fe20003f0d000 */
[----:B------:R-:W-:Y:S01]  /*1210*/  FFMA R21, R18, R21, R29 ;  /* 0x0000001512157223 */ /* 0x000fe2000000001d */
[----:B------:R-:W-:Y:S01]  /*1220*/  FSEL R28, R14, R11, P4 ;  /* 0x0000000b0e1c7208 */ /* 0x000fe20002000000 */
[----:B------:R-:W-:Y:S01]  /*1230*/  FFMA R18, R19, R18, R38 ;  /* 0x0000001213127223 */ /* 0x000fe20000000026 */
[----:B------:R-:W0:Y:S01]  /*1240*/  MUFU.RCP R22, R22 ;  /* 0x0000001600167308 */ /* 0x000e220000001000 */
[----:B------:R-:W1:Y:S01]  /*1250*/  SHFL.BFLY PT, R19, R16, 0x10, 0x1f ;  /* 0x0e001f0010137f89 */ /* 0x000e6200000e0000 */
[----:B------:R-:W-:Y:S01]  /*1260*/  FSEL R23, R12, R5, P4 ;  /* 0x000000050c177208 */ /* 0x000fe20002000000 */
[----:B------:R-:W-:Y:S01]  /*1270*/  @!P5 FMUL R28, R28, 16777216 ;  /* 0x4b8000001c1cd820 */ /* 0x000fe20000400000 */
[----:B------:R-:W-:Y:S01]  /*1280*/  FADD R12, R10, R10 ;  /* 0x0000000a0a0c7221 */ /* 0x000fe20000000000 */
[----:B------:R-:W2:Y:S01]  /*1290*/  SHFL.BFLY PT, R24, R21, 0x10, 0x1f ;  /* 0x0e001f0015187f89 */ /* 0x000ea200000e0000 */
[----:B------:R-:W-:Y:S01]  /*12a0*/  FSETP.NEU.AND P4, PT, R11, RZ, PT ;  /* 0x000000ff0b00720b */ /* 0x000fe20003f8d000 */
[----:B------:R-:W-:-:S02]  /*12b0*/  @!P5 FMUL R23, R23, 16777216 ;  /* 0x4b8000001717d820 */ /* 0x000fc40000400000 */
[----:B------:R-:W3:Y:S01]  /*12c0*/  SHFL.BFLY PT, R27, R18, 0x10, 0x1f ;  /* 0x0e001f00121b7f89 */ /* 0x000ee200000e0000 */
[----:B------:R-:W4:Y:S01]  /*12d0*/  MUFU.RCP R28, R28 ;  /* 0x0000001c001c7308 */ /* 0x000f220000001000 */
[C---:B------:R-:W-:Y:S02]  /*12e0*/  FSETP.GEU.AND P5, PT, |R12|.reuse, 1.175494350822287508e-38, PT ;  /* 0x008000000c00780b */ /* 0x040fe40003fae200 */
[----:B------:R-:W-:Y:S01]  /*12f0*/  FSETP.GT.AND P3, PT, |R12|, 8.50705917302346158658e+37, PT ;  /* 0x7e8000000c00780b */ /* 0x000fe20003f64200 */
[----:B0-----:R-:W-:Y:S01]  /*1300*/  FMUL R22, R22, R13 ;  /* 0x0000000d16167220 */ /* 0x001fe20000400000 */
[----:B------:R-:W-:-:S04]  /*1310*/  FADD R13, R11, R11 ;  /* 0x0000000b0b0d7221 */ /* 0x000fc80000000000 */
[----:B------:R-:W-:Y:S01]  /*1320*/  FSEL R22, R22, RZ, P0 ;  /* 0x000000ff16167208 */ /* 0x000fe20000000000 */
[C---:B------:R-:W-:Y:S01]  /*1330*/  FMUL R30, R13.reuse, 0.25 ;  /* 0x3e8000000d1e7820 */ /* 0x040fe20000400000 */
[----:B------:R-:W-:Y:S01]  /*1340*/  FSETP.GEU.AND P0, PT, |R13|, 1.175494350822287508e-38, PT ;  /* 0x008000000d00780b */ /* 0x000fe20003f0e200 */
[----:B-1----:R-:W-:Y:S01]  /*1350*/  FADD R19, -R16, R19 ;  /* 0x0000001310137221 */ /* 0x002fe20000000100 */
[----:B----4-:R-:W-:Y:S01]  /*1360*/  FMUL R29, R28, R23 ;  /* 0x000000171c1d7220 */ /* 0x010fe20000400000 */
[----:B------:R-:W-:Y:S01]  /*1370*/  FADD R23, R17, R20 ;  /* 0x0000001411177221 */ /* 0x000fe20000000000 */
[----:B------:R-:W-:Y:S01]  /*1380*/  FSETP.GT.AND P6, PT, |R13|, 8.50705917302346158658e+37, PT ;  /* 0x7e8000000d00780b */ /* 0x000fe20003fc4200 */
[----:B--2---:R-:W-:Y:S01]  /*1390*/  FADD R24, R21, R24 ;  /* 0x0000001815187221 */ /* 0x004fe20000000000 */
[----:B------:R-:W-:Y:S01]  /*13a0*/  FFMA R20, R19, R22, R16 ;  /* 0x0000001613147223 */ /* 0x000fe20000000010 */
[----:B------:R-:W-:Y:S01]  /*13b0*/  FSEL R29, R29, RZ, P4 ;  /* 0x000000ff1d1d7208 */ /* 0x000fe20002000000 */
[----:B------:R-:W-:Y:S01]  /*13c0*/  FMUL R19, R19, R19 ;  /* 0x0000001313137220 */ /* 0x000fe20000400000 */
[----:B---3--:R-:W-:Y:S01]  /*13d0*/  FADD R21, -R18, R27 ;  /* 0x0000001b12157221 */ /* 0x008fe20000000100 */
[----:B------:R-:W-:Y:S01]  /*13e0*/  FMUL R27, R12, 0.25 ;  /* 0x3e8000000c1b7820 */ /* 0x000fe20000400000 */
[----:B------:R-:W-:Y:S01]  /*13f0*/  FSEL R31, R30, R13, P6 ;  /* 0x0000000d1e1f7208 */ /* 0x000fe20003000000 */
[----:B------:R-:W-:Y:S01]  /*1400*/  FMUL R19, R6, R19 ;  /* 0x0000001306137220 */ /* 0x000fe20000400000 */
[C---:B------:R-:W-:Y:S01]  /*1410*/  FFMA R17, R21.reuse, R29, R18 ;  /* 0x0000001d15117223 */ /* 0x040fe20000000012 */
[----:B------:R-:W-:Y:S01]  /*1420*/  FMUL R16, R21, R21 ;  /* 0x0000001515107220 */ /* 0x000fe20000400000 */
[----:B------:R-:W-:Y:S01]  /*1430*/  FSEL R18, R27, R12, P3 ;  /* 0x0000000c1b127208 */ /* 0x000fe20001800000 */
[----:B------:R-:W0:Y:S01]  /*1440*/  SHFL.BFLY PT, R21, R20, 0x8, 0x1f ;  /* 0x0d001f0014157f89 */ /* 0x000e2200000e0000 */
[----:B------:R-:W-:Y:S01]  /*1450*/  FFMA R19, R22, R19, R23 ;  /* 0x0000001316137223 */ /* 0x000fe20000000017 */
[----:B------:R-:W-:Y:S01]  /*1460*/  FMUL R6, R5, R16 ;  /* 0x0000001005067220 */ /* 0x000fe20000400000 */
[----:B------:R-:W-:Y:S01]  /*1470*/  FADD R5, R12, R12 ;  /* 0x0000000c0c057221 */ /* 0x000fe20000000000 */
[----:B------:R-:W-:Y:S01]  /*1480*/  @!P5 FMUL R18, R18, 16777216 ;  /* 0x4b8000001212d820 */ /* 0x000fe20000400000 */
[----:B------:R-:W-:Y:S01]  /*1490*/  FSEL R23, R15, R10, P3 ;  /* 0x0000000a0f177208 */ /* 0x000fe20001800000 */
[----:B------:R-:W-:Y:S01]  /*14a0*/  @!P0 FMUL R31, R31, 16777216 ;  /* 0x4b8000001f1f8820 */ /* 0x000fe20000400000 */
[C---:B------:R-:W-:Y:S01]  /*14b0*/  FMUL R16, R5.reuse, 0.25 ;  /* 0x3e80000005107820 */ /* 0x040fe20000400000 */
[C---:B------:R-:W-:Y:S01]  /*14c0*/  FSETP.GEU.AND P3, PT, |R5|.reuse, 1.175494350822287508e-38, PT ;  /* 0x008000000500780b */ /* 0x040fe20003f6e200 */
[----:B------:R-:W1:Y:S01]  /*14d0*/  SHFL.BFLY PT, R28, R17, 0x8, 0x1f ;  /* 0x0d001f00111c7f89 */ /* 0x000e6200000e0000 */
[----:B------:R-:W2:Y:S01]  /*14e0*/  MUFU.RCP R18, R18 ;  /* 0x0000001200127308 */ /* 0x000ea20000001000 */
[----:B------:R-:W-:Y:S01]  /*14f0*/  FSETP.GT.AND P4, PT, |R5|, 8.50705917302346158658e+37, PT ;  /* 0x7e8000000500780b */ /* 0x000fe20003f84200 */
[----:B------:R-:W-:Y:S01]  /*1500*/  @!P5 FMUL R23, R23, 16777216 ;  /* 0x4b8000001717d820 */ /* 0x000fe20000400000 */
[----:B------:R-:W-:Y:S01]  /*1510*/  FSEL R32, R14, R11, P6 ;  /* 0x0000000b0e207208 */ /* 0x000fe20003000000 */
[----:B------:R-:W-:Y:S01]  /*1520*/  FFMA R24, R29, R6, R24 ;  /* 0x000000061d187223 */ /* 0x000fe20000000018 */
[----:B------:R-:W-:Y:S01]  /*1530*/  FSEL R22, R16, R5, P4 ;  /* 0x0000000510167208 */ /* 0x000fe20002000000 */
[----:B------:R-:W3:Y:S01]  /*1540*/  SHFL.BFLY PT, R14, R19, 0x8, 0x1f ;  /* 0x0d001f00130e7f89 */ /* 0x000ee200000e0000 */
[----:B------:R-:W-:Y:S01]  /*1550*/  FADD R6, R13, R13 ;  /* 0x0000000d0d067221 */ /* 0x000fe20000000000 */
[----:B------:R-:W4:Y:S01]  /*1560*/  MUFU.RCP R31, R31 ;  /* 0x0000001f001f7308 */ /* 0x000f220000001000 */
[----:B------:R-:W-:Y:S01]  /*1570*/  @!P0 FMUL R32, R32, 16777216 ;  /* 0x4b80000020208820 */ /* 0x000fe20000400000 */
[----:B------:R-:W-:Y:S01]  /*1580*/  FSETP.NEU.AND P0, PT, R12, RZ, PT ;  /* 0x000000ff0c00720b */ /* 0x000fe20003f0d000 */
[----:B------:R-:W-:Y:S01]  /*1590*/  @!P3 FMUL R22, R22, 16777216 ;  /* 0x4b8000001616b820 */ /* 0x000fe20000400000 */
[----:B------:R-:W5:Y:S01]  /*15a0*/  SHFL.BFLY PT, R29, R24, 0x8, 0x1f ;  /* 0x0d001f00181d7f89 */ /* 0x000f6200000e0000 */
[----:B------:R-:W-:Y:S01]  /*15b0*/  FSETP.GEU.AND P5, PT, |R6|, 1.175494350822287508e-38, PT ;  /* 0x008000000600780b */ /* 0x000fe20003fae200 */
[----:B0-----:R-:W-:Y:S01]  /*15c0*/  FADD R21, -R20, R21 ;  /* 0x0000001514157221 */ /* 0x001fe20000000100 */
[----:B------:R-:W-:Y:S01]  /*15d0*/  FSEL R27, R27, R12, P4 ;  /* 0x0000000c1b1b7208 */ /* 0x000fe20002000000 */
[----:B--2---:R-:W-:Y:S01]  /*15e0*/  FMUL R18, R18, R23 ;  /* 0x0000001712127220 */ /* 0x004fe20000400000 */
[----:B------:R-:W0:Y:S01]  /*15f0*/  MUFU.RCP R22, R22 ;  /* 0x0000001600167308 */ /* 0x000e220000001000 */
[C---:B------:R-:W-:Y:S01]  /*1600*/  FMUL R15, R6.reuse, 0.25 ;  /* 0x3e800000060f7820 */ /* 0x040fe20000400000 */
[----:B------:R-:W-:Y:S01]  /*1610*/  FSETP.GT.AND P6, PT, |R6|, 8.50705917302346158658e+37, PT ;  /* 0x7e8000000600780b */ /* 0x000fe20003fc4200 */
[----:B------:R-:W-:Y:S01]  /*1620*/  @!P3 FMUL R27, R27, 16777216 ;  /* 0x4b8000001b1bb820 */ /* 0x000fe20000400000 */
[----:B------:R-:W-:-:S02]  /*1630*/  FSEL R18, R18, RZ, P0 ;  /* 0x000000ff12127208 */ /* 0x000fc40000000000 */
[----:B------:R-:W-:Y:S01]  /*1640*/  FSETP.NEU.AND P0, PT, R13, RZ, PT ;  /* 0x000000ff0d00720b */ /* 0x000fe20003f0d000 */
[----:B----4-:R-:W-:Y:S01]  /*1650*/  FMUL R31, R31, R32 ;  /* 0x000000201f1f7220 */ /* 0x010fe20000400000 */
[----:B------:R-:W-:Y:S01]  /*1660*/  FSEL R33, R15, R6, P6 ;  /* 0x000000060f217208 */ /* 0x000fe20003000000 */
[C---:B------:R-:W-:Y:S01]  /*1670*/  FFMA R20, R21.reuse, R18, R20 ;  /* 0x0000001215147223 */ /* 0x040fe20000000014 */
[----:B------:R-:W-:Y:S01]  /*1680*/  FMUL R21, R21, R21 ;  /* 0x0000001515157220 */ /* 0x000fe20000400000 */
[----:B-1----:R-:W-:Y:S01]  /*1690*/  FADD R28, -R17, R28 ;  /* 0x0000001c111c7221 */ /* 0x002fe20000000100 */
[----:B------:R-:W-:Y:S01]  /*16a0*/  FSEL R31, R31, RZ, P0 ;  /* 0x000000ff1f1f7208 */ /* 0x000fe20000000000 */
[----:B---3--:R-:W-:Y:S01]  /*16b0*/  FADD R19, R19, R14 ;  /* 0x0000000e13137221 */ /* 0x008fe20000000000 */
[----:B------:R-:W1:Y:S01]  /*16c0*/  SHFL.BFLY PT, R23, R20, 0x4, 0x1f ;  /* 0x0c801f0014177f89 */ /* 0x000e6200000e0000 */
[----:B------:R-:W-:Y:S01]  /*16d0*/  FMUL R21, R10, R21 ;  /* 0x000000150a157220 */ /* 0x000fe20000400000 */
[----:B0-----:R-:W-:Y:S01]  /*16e0*/  FMUL R22, R22, R27 ;  /* 0x0000001b16167220 */ /* 0x001fe20000400000 */
[C---:B------:R-:W-:Y:S01]  /*16f0*/  FFMA R27, R28.reuse, R31, R17 ;  /* 0x0000001f1c1b7223 */ /* 0x040fe20000000011 */
[----:B------:R-:W-:Y:S01]  /*1700*/  @!P5 FMUL R33, R33, 16777216 ;  /* 0x4b8000002121d820 */ /* 0x000fe20000400000 */
[----:B------:R-:W-:Y:S01]  /*1710*/  FMUL R28, R28, R28 ;  /* 0x0000001c1c1c7220 */ /* 0x000fe20000400000 */
[----:B------:R-:W-:Y:S01]  /*1720*/  FFMA R19, R18, R21, R19 ;  /* 0x0000001512137223 */ /* 0x000fe20000000013 */
[----:B------:R-:W-:Y:S01]  /*1730*/  FSEL R32, R30, R13, P6 ;  /* 0x0000000d1e207208 */ /* 0x000fe20003000000 */
[----:B-----5:R-:W-:Y:S01]  /*1740*/  FADD R24, R24, R29 ;  /* 0x0000001d18187221 */ /* 0x020fe20000000000 */
[----:B------:R-:W-:Y:S01]  /*1750*/  FMUL R28, R11, R28 ;  /* 0x0000001c0b1c7220 */ /* 0x000fe20000400000 */
[----:B------:R-:W0:Y:S01]  /*1760*/  SHFL.BFLY PT, R30, R27, 0x4, 0x1f ;  /* 0x0c801f001b1e7f89 */ /* 0x000e2200000e0000 */
[----:B------:R-:W2:Y:S01]  /*1770*/  MUFU.RCP R33, R33 ;  /* 0x0000002100217308 */ /* 0x000ea20000001000 */
[----:B------:R-:W-:Y:S01]  /*1780*/  @!P5 FMUL R32, R32, 16777216 ;  /* 0x4b8000002020d820 */ /* 0x000fe20000400000 */
[----:B------:R-:W-:Y:S01]  /*1790*/  FFMA R28, R31, R28, R24 ;  /* 0x0000001c1f1c7223 */ /* 0x000fe20000000018 */
[----:B------:R-:W3:Y:S01]  /*17a0*/  SHFL.BFLY PT, R18, R19, 0x4, 0x1f ;  /* 0x0c801f0013127f89 */ /* 0x000ee200000e0000 */
[C---:B------:R-:W-:Y:S01]  /*17b0*/  FSETP.NEU.AND P5, PT, R5.reuse, RZ, PT ;  /* 0x000000ff0500720b */ /* 0x040fe20003fad000 */
[----:B------:R-:W-:Y:S01]  /*17c0*/  FADD R10, R5, R5 ;  /* 0x00000005050a7221 */ /* 0x000fe20000000000 */
[----:B------:R-:W-:Y:S01]  /*17d0*/  FADD R11, R6, R6 ;  /* 0x00000006060b7221 */ /* 0x000fe20000000000 */
[----:B------:R-:W4:Y:S01]  /*17e0*/  SHFL.BFLY PT, R29, R28, 0x4, 0x1f ;  /* 0x0c801f001c1d7f89 */ /* 0x000f2200000e0000 */
[----:B------:R-:W-:Y:S01]  /*17f0*/  FSEL R22, R22, RZ, P5 ;  /* 0x000000ff16167208 */ /* 0x000fe20002800000 */
[C---:B------:R-:W-:Y:S01]  /*1800*/  FMUL R17, R10.reuse, 0.25 ;  /* 0x3e8000000a117820 */ /* 0x040fe20000400000 */
[C---:B------:R-:W-:Y:S01]  /*1810*/  FSETP.GEU.AND P0, PT, |R10|.reuse, 1.175494350822287508e-38, PT ;  /* 0x008000000a00780b */ /* 0x040fe20003f0e200 */
[C---:B------:R-:W-:Y:S01]  /*1820*/  FMUL R14, R11.reuse, 0.25 ;  /* 0x3e8000000b0e7820 */ /* 0x040fe20000400000 */
[----:B------:R-:W-:Y:S01]  /*1830*/  FSETP.GT.AND P3, PT, |R10|, 8.50705917302346158658e+37, PT ;  /* 0x7e8000000a00780b */ /* 0x000fe20003f64200 */
[----:B-1----:R-:W-:Y:S01]  /*1840*/  FADD R23, -R20, R23 ;  /* 0x0000001714177221 */ /* 0x002fe20000000100 */
[----:B------:R-:W-:Y:S01]  /*1850*/  FSETP.GEU.AND P5, PT, |R11|, 1.175494350822287508e-38, PT ;  /* 0x008000000b00780b */ /* 0x000fe20003fae200 */
[----:B--2---:R-:W-:-:S02]  /*1860*/  FMUL R33, R33, R32 ;  /* 0x0000002021217220 */ /* 0x004fc40000400000 */
[C---:B------:R-:W-:Y:S01]  /*1870*/  FFMA R20, R23.reuse, R22, R20 ;  /* 0x0000001617147223 */ /* 0x040fe20000000014 */
[----:B------:R-:W-:Y:S01]  /*1880*/  FSETP.NEU.AND P4, PT, R6, RZ, PT ;  /* 0x000000ff0600720b */ /* 0x000fe20003f8d000 */
[----:B------:R-:W-:Y:S01]  /*1890*/  FMUL R23, R23, R23 ;  /* 0x0000001717177220 */ /* 0x000fe20000400000 */
[----:B------:R-:W-:Y:S02]  /*18a0*/  FSEL R24, R17, R10, P3 ;  /* 0x0000000a11187208 */ /* 0x000fe40001800000 */
[----:B------:R-:W1:Y:S01]  /*18b0*/  SHFL.BFLY PT, R21, R20, 0x2, 0x1f ;  /* 0x0c401f0014157f89 */ /* 0x000e6200000e0000 */
[----:B------:R-:W-:Y:S01]  /*18c0*/  FSETP.GT.AND P6, PT, |R11|, 8.50705917302346158658e+37, PT ;  /* 0x7e8000000b00780b */ /* 0x000fe20003fc4200 */
[----:B------:R-:W-:Y:S01]  /*18d0*/  FMUL R23, R12, R23 ;  /* 0x000000170c177220 */ /* 0x000fe20000400000 */
[----:B------:R-:W-:Y:S01]  /*18e0*/  FSEL R33, R33, RZ, P4 ;  /* 0x000000ff21217208 */ /* 0x000fe20002000000 */
[----:B------:R-:W-:Y:S01]  /*18f0*/  @!P0 FMUL R24, R24, 16777216 ;  /* 0x4b80000018188820 */ /* 0x000fe20000400000 */
[----:B0-----:R-:W-:Y:S01]  /*1900*/  FADD R30, -R27, R30 ;  /* 0x0000001e1b1e7221 */ /* 0x001fe20000000100 */
[----:B------:R-:W-:Y:S01]  /*1910*/  FSEL R12, R14, R11, P6 ;  /* 0x0000000b0e0c7208 */ /* 0x000fe20003000000 */
[----:B---3--:R-:W-:Y:S01]  /*1920*/  FADD R19, R19, R18 ;  /* 0x0000001213137221 */ /* 0x008fe20000000000 */
[----:B------:R-:W-:Y:S01]  /*1930*/  LOP3.LUT P4, RZ, R2, 0x1f, RZ, 0xc0, !PT ;  /* 0x0000001f02ff7812 */ /* 0x000fe2000788c0ff */
[C---:B------:R-:W-:Y:S01]  /*1940*/  FFMA R31, R30.reuse, R33, R27 ;  /* 0x000000211e1f7223 */ /* 0x040fe2000000001b */
[----:B------:R-:W-:Y:S01]  /*1950*/  FMUL R30, R30, R30 ;  /* 0x0000001e1e1e7220 */ /* 0x000fe20000400000 */
[----:B------:R-:W-:Y:S01]  /*1960*/  @!P5 FMUL R12, R12, 16777216 ;  /* 0x4b8000000c0cd820 */ /* 0x000fe20000400000 */
[----:B------:R-:W0:Y:S01]  /*1970*/  MUFU.RCP R24, R24 ;  /* 0x0000001800187308 */ /* 0x000e220000001000 */
[----:B------:R-:W-:Y:S01]  /*1980*/  FFMA R19, R22, R23, R19 ;  /* 0x0000001716137223 */ /* 0x000fe20000000013 */
[----:B------:R-:W-:Y:S01]  /*1990*/  FMUL R30, R13, R30 ;  /* 0x0000001e0d1e7220 */ /* 0x000fe20000400000 */
[----:B----4-:R-:W-:Y:S01]  /*19a0*/  FADD R28, R28, R29 ;  /* 0x0000001d1c1c7221 */ /* 0x010fe20000000000 */
[----:B------:R-:W2:Y:S01]  /*19b0*/  SHFL.BFLY PT, R22, R31, 0x2, 0x1f ;  /* 0x0c401f001f167f89 */ /* 0x000ea200000e0000 */
[----:B------:R-:W-:Y:S01]  /*19c0*/  FSEL R27, R16, R5, P3 ;  /* 0x00000005101b7208 */ /* 0x000fe20001800000 */
[----:B------:R-:W-:Y:S01]  /*19d0*/  FADD R29, R10, R10 ;  /* 0x0000000a0a1d7221 */ /* 0x000fe20000000000 */
[----:B------:R-:W-:Y:S01]  /*19e0*/  FFMA R28, R33, R30, R28 ;  /* 0x0000001e211c7223 */ /* 0x000fe2000000001c */
[----:B------:R-:W3:Y:S01]  /*19f0*/  MUFU.RCP R12, R12 ;  /* 0x0000000c000c7308 */ /* 0x000ee20000001000 */
[----:B------:R-:W4:Y:S01]  /*1a00*/  SHFL.BFLY PT, R16, R19, 0x2, 0x1f ;  /* 0x0c401f0013107f89 */ /* 0x000f2200000e0000 */
[----:B------:R-:W-:Y:S01]  /*1a10*/  FSEL R13, R15, R6, P6 ;  /* 0x000000060f0d7208 */ /* 0x000fe20003000000 */
[----:B------:R-:W-:Y:S01]  /*1a20*/  @!P0 FMUL R27, R27, 16777216 ;  /* 0x4b8000001b1b8820 */ /* 0x000fe20000400000 */
[----:B-1----:R-:W-:Y:S01]  /*1a30*/  FADD R21, -R20, R21 ;  /* 0x0000001514157221 */ /* 0x002fe20000000100 */
[----:B------:R-:W1:Y:S01]  /*1a40*/  SHFL.BFLY PT, R15, R28, 0x2, 0x1f ;  /* 0x0c401f001c0f7f89 */ /* 0x000e6200000e0000 */
[----:B------:R-:W-:Y:S01]  /*1a50*/  FSETP.NEU.AND P0, PT, R10, RZ, PT ;  /* 0x000000ff0a00720b */ /* 0x000fe20003f0d000 */
[----:B------:R-:W-:Y:S01]  /*1a60*/  @!P5 FMUL R13, R13, 16777216 ;  /* 0x4b8000000d0dd820 */ /* 0x000fe20000400000 */
[----:B0-----:R-:W-:Y:S01]  /*1a70*/  FMUL R24, R24, R27 ;  /* 0x0000001b18187220 */ /* 0x001fe20000400000 */
[----:B------:R-:W-:Y:S01]  /*1a80*/  FMUL R18, R21, R21 ;  /* 0x0000001515127220 */ /* 0x000fe20000400000 */
[----:B------:R-:W-:-:S02]  /*1a90*/  FSETP.GT.AND P5, PT, |R29|, 8.50705917302346158658e+37, PT ;  /* 0x7e8000001d00780b */ /* 0x000fc40003fa4200 */
[----:B------:R-:W-:Y:S01]  /*1aa0*/  FSETP.GEU.AND P3, PT, |R29|, 1.175494350822287508e-38, PT ;  /* 0x008000001d00780b */ /* 0x000fe20003f6e200 */
[----:B------:R-:W-:Y:S01]  /*1ab0*/  FMUL R18, R5, R18 ;  /* 0x0000001205127220 */ /* 0x000fe20000400000 */
[----:B------:R-:W-:Y:S01]  /*1ac0*/  FSEL R24, R24, RZ, P0 ;  /* 0x000000ff18187208 */ /* 0x000fe20000000000 */
[C---:B------:R-:W-:Y:S01]  /*1ad0*/  FADD R5, R11.reuse, R11 ;  /* 0x0000000b0b057221 */ /* 0x040fe20000000000 */
[----:B---3--:R-:W-:Y:S01]  /*1ae0*/  FMUL R23, R12, R13 ;  /* 0x0000000d0c177220 */ /* 0x008fe20000400000 */
[----:B------:R-:W-:Y:S01]  /*1af0*/  FSETP.NEU.AND P0, PT, R11, RZ, PT ;  /* 0x000000ff0b00720b */ /* 0x000fe20003f0d000 */
[----:B------:R-:W-:Y:S01]  /*1b00*/  FMUL R13, R29, 0.25 ;  /* 0x3e8000001d0d7820 */ /* 0x000fe20000400000 */
[----:B------:R-:W-:Y:S01]  /*1b10*/  FFMA R12, R21, R24, R20 ;  /* 0x00000018150c7223 */ /* 0x000fe20000000014 */
[----:B--2---:R-:W-:Y:S01]  /*1b20*/  FADD R22, -R31, R22 ;  /* 0x000000161f167221 */ /* 0x004fe20000000100 */
[----:B------:R-:W-:Y:S01]  /*1b30*/  FSEL R23, R23, RZ, P0 ;  /* 0x000000ff17177208 */ /* 0x000fe20000000000 */
[C---:B------:R-:W-:Y:S01]  /*1b40*/  FMUL R20, R5.reuse, 0.25 ;  /* 0x3e80000005147820 */ /* 0x040fe20000400000 */
[----:B------:R-:W-:Y:S01]  /*1b50*/  FSETP.GEU.AND P0, PT, |R5|, 1.175494350822287508e-38, PT ;  /* 0x008000000500780b */ /* 0x000fe20003f0e200 */
[C---:B------:R-:W-:Y:S01]  /*1b60*/  FMUL R21, R22.reuse, R22 ;  /* 0x0000001616157220 */ /* 0x040fe20000400000 */
[----:B----4-:R-:W-:Y:S01]  /*1b70*/  FADD R19, R19, R16 ;  /* 0x0000001013137221 */ /* 0x010fe20000000000 */
[----:B------:R-:W-:Y:S01]  /*1b80*/  FSEL R16, R13, R29, P5 ;  /* 0x0000001d0d107208 */ /* 0x000fe20002800000 */
[----:B------:R-:W-:Y:S01]  /*1b90*/  FFMA R31, R22, R23, R31 ;  /* 0x00000017161f7223 */ /* 0x000fe2000000001f */
[----:B------:R-:W-:Y:S01]  /*1ba0*/  FSETP.GT.AND P6, PT, |R5|, 8.50705917302346158658e+37, PT ;  /* 0x7e8000000500780b */ /* 0x000fe20003fc4200 */
[----:B------:R-:W0:Y:S01]  /*1bb0*/  SHFL.BFLY PT, R13, R12, 0x1, 0x1f ;  /* 0x0c201f000c0d7f89 */ /* 0x000e2200000e0000 */
[----:B------:R-:W-:Y:S01]  /*1bc0*/  FMUL R21, R6, R21 ;  /* 0x0000001506157220 */ /* 0x000fe20000400000 */
[----:B-1----:R-:W-:Y:S01]  /*1bd0*/  FADD R28, R28, R15 ;  /* 0x0000000f1c1c7221 */ /* 0x002fe20000000000 */
[----:B------:R-:W-:Y:S01]  /*1be0*/  FSEL R27, R20, R5, P6 ;  /* 0x00000005141b7208 */ /* 0x000fe20003000000 */
[----:B------:R-:W-:Y:S01]  /*1bf0*/  FFMA R18, R24, R18, R19 ;  /* 0x0000001218127223 */ /* 0x000fe20000000013 */
[----:B------:R-:W1:Y:S01]  /*1c00*/  SHFL.BFLY PT, R20, R31, 0x1, 0x1f ;  /* 0x0c201f001f147f89 */ /* 0x000e6200000e0000 */
[----:B------:R-:W-:Y:S01]  /*1c10*/  FFMA R21, R23, R21, R28 ;  /* 0x0000001517157223 */ /* 0x000fe2000000001c */
[----:B------:R-:W-:Y:S01]  /*1c20*/  @!P3 FMUL R16, R16, 16777216 ;  /* 0x4b8000001010b820 */ /* 0x000fe20000400000 */
[----:B------:R-:W-:Y:S01]  /*1c30*/  @!P0 FMUL R27, R27, 16777216 ;  /* 0x4b8000001b1b8820 */ /* 0x000fe20000400000 */
[----:B------:R-:W2:Y:S01]  /*1c40*/  SHFL.BFLY PT, R15, R18, 0x1, 0x1f ;  /* 0x0c201f00120f7f89 */ /* 0x000ea200000e0000 */
[----:B------:R-:W-:-:S02]  /*1c50*/  FSEL R14, R14, R11, P6 ;  /* 0x0000000b0e0e7208 */ /* 0x000fc40003000000 */
[----:B------:R-:W-:Y:S01]  /*1c60*/  FSEL R17, R17, R10, P5 ;  /* 0x0000000a11117208 */ /* 0x000fe20002800000 */
[----:B------:R-:W3:Y:S01]  /*1c70*/  SHFL.BFLY PT, R22, R21, 0x1, 0x1f ;  /* 0x0c201f0015167f89 */ /* 0x000ee200000e0000 */
[----:B------:R-:W4:Y:S01]  /*1c80*/  MUFU.RCP R27, R27 ;  /* 0x0000001b001b7308 */ /* 0x000f220000001000 */
[----:B------:R-:W-:Y:S01]  /*1c90*/  @!P0 FMUL R14, R14, 16777216 ;  /* 0x4b8000000e0e8820 */ /* 0x000fe20000400000 */
[----:B------:R-:W-:Y:S01]  /*1ca0*/  FSETP.NEU.AND P0, PT, R5, RZ, PT ;  /* 0x000000ff0500720b */ /* 0x000fe20003f0d000 */
[----:B------:R-:W-:Y:S01]  /*1cb0*/  @!P3 FMUL R17, R17, 16777216 ;  /* 0x4b8000001111b820 */ /* 0x000fe20000400000 */
[----:B------:R-:W-:Y:S02]  /*1cc0*/  FSETP.NEU.AND P5, PT, R29, RZ, PT ;  /* 0x000000ff1d00720b */ /* 0x000fe40003fad000 */
[----:B------:R-:W-:Y:S02]  /*1cd0*/  SHF.R.U32.HI R6, RZ, 0x3, R2 ;  /* 0x00000003ff067819 */ /* 0x000fe40000011602 */
[----:B------:R-:W5:Y:S01]  /*1ce0*/  MUFU.RCP R16, R16 ;  /* 0x0000001000107308 */ /* 0x000f620000001000 */
[----:B------:R-:W-:Y:S01]  /*1cf0*/  ISETP.GE.AND P3, PT, R2, 0x10, PT ;  /* 0x000000100200780c */ /* 0x000fe20003f66270 */
[----:B0-----:R-:W-:Y:S01]  /*1d00*/  FADD R13, -R12, R13 ;  /* 0x0000000d0c0d7221 */ /* 0x001fe20000000100 */
[----:B------:R-:W-:-:S03]  /*1d10*/  LOP3.LUT R6, R6, 0x1c, RZ, 0xc0, !PT ;  /* 0x0000001c06067812 */ /* 0x000fc600078ec0ff */
[----:B------:R-:W-:Y:S01]  /*1d20*/  FMUL R19, R13, R13 ;  /* 0x0000000d0d137220 */ /* 0x000fe20000400000 */
[----:B-1----:R-:W-:Y:S01]  /*1d30*/  FADD R20, -R31, R20 ;  /* 0x000000141f147221 */ /* 0x002fe20000000100 */
[----:B----4-:R-:W-:Y:S01]  /*1d40*/  FMUL R27, R27, R14 ;  /* 0x0000000e1b1b7220 */ /* 0x010fe20000400000 */
[----:B------:R-:W-:Y:S01]  /*1d50*/  @!P4 STS [R6+0x80], R29 ;  /* 0x0000801d0600c388 */ /* 0x000fe20000000800 */
[----:B------:R-:W-:Y:S01]  /*1d60*/  FMUL R19, R10, R19 ;  /* 0x000000130a137220 */ /* 0x000fe20000400000 */
[----:B------:R-:W-:Y:S01]  /*1d70*/  FMUL R10, R20, R20 ;  /* 0x00000014140a7220 */ /* 0x000fe20000400000 */
[----:B--2---:R-:W-:Y:S01]  /*1d80*/  FADD R15, R18, R15 ;  /* 0x0000000f120f7221 */ /* 0x004fe20000000000 */
[----:B------:R-:W-:Y:S01]  /*1d90*/  FSEL R27, R27, RZ, P0 ;  /* 0x000000ff1b1b7208 */ /* 0x000fe20000000000 */
[----:B------:R-:W-:Y:S01]  /*1da0*/  @!P4 STS [R6+0xa0], R5 ;  /* 0x0000a0050600c388 */ /* 0x000fe20000000800 */
[----:B------:R-:W-:Y:S01]  /*1db0*/  FMUL R10, R11, R10 ;  /* 0x0000000a0b0a7220 */ /* 0x000fe20000400000 */
[----:B-----5:R-:W-:Y:S01]  /*1dc0*/  FMUL R16, R16, R17 ;  /* 0x0000001110107220 */ /* 0x020fe20000400000 */
[----:B---3--:R-:W-:Y:S01]  /*1dd0*/  FADD R22, R21, R22 ;  /* 0x0000001615167221 */ /* 0x008fe20000000000 */
[----:B------:R-:W-:-:S03]  /*1de0*/  FFMA R31, R20, R27, R31 ;  /* 0x0000001b141f7223 */ /* 0x000fc6000000001f */
[----:B------:R-:W-:Y:S01]  /*1df0*/  FSEL R16, R16, RZ, P5 ;  /* 0x000000ff10107208 */ /* 0x000fe20002800000 */
[----:B------:R-:W-:Y:S01]  /*1e00*/  FFMA R27, R27, R10, R22 ;  /* 0x0000000a1b1b7223 */ /* 0x000fe20000000016 */
[----:B------:R-:W-:Y:S03]  /*1e10*/  @!P4 STS [R6+0x20], R31 ;  /* 0x0000201f0600c388 */ /* 0x000fe60000000800 */
[----:B------:R-:W-:Y:S01]  /*1e20*/  FFMA R13, R13, R16, R12 ;  /* 0x000000100d0d7223 */ /* 0x000fe2000000000c */
[----:B------:R-:W-:Y:S01]  /*1e30*/  FFMA R15, R16, R19, R15 ;  /* 0x00000013100f7223 */ /* 0x000fe2000000000f */
[----:B------:R-:W-:Y:S04]  /*1e40*/  @!P4 STS [R6+0x60], R27 ;  /* 0x0000601b0600c388 */ /* 0x000fe80000000800 */
[----:B------:R-:W-:Y:S04]  /*1e50*/  @!P4 STS [R6], R13 ;  /* 0x0000000d0600c388 */ /* 0x000fe80000000800 */
[----:B------:R-:W-:Y:S04]  /*1e60*/  @!P4 STS [R6+0x40], R15 ;  /* 0x0000400f0600c388 */ /* 0x000fe80000000800 */
[----:B------:R-:W-:Y:S06]  /*1e70*/  BAR.SYNC.DEFER_BLOCKING 0x0 ;  /* 0x0000000000007b1d */ /* 0x000fec0000010000 */
[----:B------:R-:W0:Y:S04]  /*1e80*/  @!P3 LDS R3, [R2.X4+0x80] ;  /* 0x000080000203b984 */ /* 0x000e280000004800 */
[----:B------:R-:W1:Y:S04]  /*1e90*/  @!P3 LDS R8, [R2.X4] ;  /* 0x000000000208b984 */ /* 0x000e680000004800 */
[----:B------:R-:W-:Y:S04]  /*1ea0*/  @!P3 LDS R9, [R2.X4+0x40] ;  /* 0x000040000209b984 */ /* 0x000fe80000004800 */
[----:B0-----:R-:W0:Y:S04]  /*1eb0*/  SHFL.BFLY PT, R12, R3, 0x4, 0x1f ;  /* 0x0c801f00030c7f89 */ /* 0x001e2800000e0000 */
[----:B-1----:R-:W1:Y:S01]  /*1ec0*/  SHFL.BFLY PT, R5, R8, 0x4, 0x1f ;  /* 0x0c801f0008057f89 */ /* 0x002e6200000e0000 */
[----:B0-----:R-:W-:-:S04]  /*1ed0*/  FADD R11, R3, R12 ;  /* 0x0000000c030b7221 */ /* 0x001fc80000000000 */
[C---:B------:R-:W-:Y:S01]  /*1ee0*/  FMUL R10, R11.reuse, 0.25 ;  /* 0x3e8000000b0a7820 */ /* 0x040fe20000400000 */
[C---:B------:R-:W-:Y:S01]  /*1ef0*/  FSETP.GEU.AND P5, PT, |R11|.reuse, 1.175494350822287508e-38, PT ;  /* 0x008000000b00780b */ /* 0x040fe20003fae200 */
[----:B------:R-:W0:Y:S01]  /*1f00*/  SHFL.BFLY PT, R16, R11, 0x2, 0x1f ;  /* 0x0c401f000b107f89 */ /* 0x000e2200000e0000 */
[----:B------:R-:W-:Y:S01]  /*1f10*/  FSETP.GT.AND P0, PT, |R11|, 8.50705917302346158658e+37, PT ;  /* 0x7e8000000b00780b */ /* 0x000fe20003f04200 */
[----:B-1----:R-:W-:-:S03]  /*1f20*/  FADD R5, -R8, R5 ;  /* 0x0000000508057221 */ /* 0x002fc60000000100 */
[----:B------:R-:W-:Y:S02]  /*1f30*/  FSEL R13, R10, R11, P0 ;  /* 0x0000000b0a0d7208 */ /* 0x000fe40000000000 */
[----:B------:R-:W1:Y:S05]  /*1f40*/  SHFL.BFLY PT, R10, R9, 0x4, 0x1f ;  /* 0x0c801f00090a7f89 */ /* 0x000e6a00000e0000 */
[----:B------:R-:W-:Y:S02]  /*1f50*/  @!P5 FMUL R13, R13, 16777216 ;  /* 0x4b8000000d0dd820 */ /* 0x000fe40000400000 */
[----:B------:R-:W-:-:S04]  /*1f60*/  @P0 FMUL R12, R12, 0.25 ;  /* 0x3e8000000c0c0820 */ /* 0x000fc80000400000 */
[----:B------:R-:W2:Y:S01]  /*1f70*/  MUFU.RCP R13, R13 ;  /* 0x0000000d000d7308 */ /* 0x000ea20000001000 */
[----:B------:R-:W-:Y:S01]  /*1f80*/  @!P5 FMUL R12, R12, 16777216 ;  /* 0x4b8000000c0cd820 */ /* 0x000fe20000400000 */
[C---:B------:R-:W-:Y:S01]  /*1f90*/  FSETP.NEU.AND P5, PT, R11.reuse, RZ, PT ;  /* 0x000000ff0b00720b */ /* 0x040fe20003fad000 */
[----:B0-----:R-:W-:-:S04]  /*1fa0*/  FADD R15, R11, R16 ;  /* 0x000000100b0f7221 */ /* 0x001fc80000000000 */
[C---:B------:R-:W-:Y:S01]  /*1fb0*/  FMUL R14, R15.reuse, 0.25 ;  /* 0x3e8000000f0e7820 */ /* 0x040fe20000400000 */
[C---:B------:R-:W-:Y:S01]  /*1fc0*/  FSETP.GEU.AND P6, PT, |R15|.reuse, 1.175494350822287508e-38, PT ;  /* 0x008000000f00780b */ /* 0x040fe20003fce200 */
[----:B------:R-:W0:Y:S01]  /*1fd0*/  SHFL.BFLY PT, R18, R15, 0x1, 0x1f ;  /* 0x0c201f000f127f89 */ /* 0x000e2200000e0000 */
[----:B------:R-:W-:Y:S01]  /*1fe0*/  FSETP.GT.AND P0, PT, |R15|, 8.50705917302346158658e+37, PT ;  /* 0x7e8000000f00780b */ /* 0x000fe20003f04200 */
[----:B-1----:R-:W-:Y:S01]  /*1ff0*/  FADD R9, R9, R10 ;  /* 0x0000000a09097221 */ /* 0x002fe20000000000 */
[----:B--2---:R-:W-:Y:S02]  /*2000*/  FMUL R12, R13, R12 ;  /* 0x0000000c0d0c7220 */ /* 0x004fe40000400000 */
[----:B------:R-:W-:Y:S01]  /*2010*/  FSEL R13, R14, R15, P0 ;  /* 0x0000000f0e0d7208 */ /* 0x000fe20000000000 */
[----:B------:R-:W-:Y:S02]  /*2020*/  FMUL R14, R5, R5 ;  /* 0x00000005050e7220 */ /* 0x000fe40000400000 */
[----:B------:R-:W-:-:S02]  /*2030*/  FSEL R12, R12, RZ, P5 ;  /* 0x000000ff0c0c7208 */ /* 0x000fc40002800000 */
[----:B------:R-:W-:Y:S02]  /*2040*/  FMUL R14, R3, R14 ;  /* 0x0000000e030e7220 */ /* 0x000fe40000400000 */
[----:B------:R-:W-:Y:S01]  /*2050*/  @!P6 FMUL R13, R13, 16777216 ;  /* 0x4b8000000d0de820 */ /* 0x000fe20000400000 */
[----:B------:R-:W-:Y:S01]  /*2060*/  FFMA R8, R5, R12, R8 ;  /* 0x0000000c05087223 */ /* 0x000fe20000000008 */
[----:B------:R-:W-:Y:S01]  /*2070*/  FFMA R9, R12, R14, R9 ;  /* 0x0000000e0c097223 */ /* 0x000fe20000000009 */
[----:B------:R-:W-:Y:S01]  /*2080*/  @P0 FMUL R16, R16, 0.25 ;  /* 0x3e80000010100820 */ /* 0x000fe20000400000 */
[----:B------:R-:W-:Y:S02]  /*2090*/  FSETP.NEU.AND P0, PT, R15, RZ, PT ;  /* 0x000000ff0f00720b */ /* 0x000fe40003f0d000 */
[----:B------:R-:W1:Y:S01]  /*20a0*/  MUFU.RCP R13, R13 ;  /* 0x0000000d000d7308 */ /* 0x000e620000001000 */
[----:B------:R-:W2:Y:S01]  /*20b0*/  SHFL.BFLY PT, R3, R8, 0x2, 0x1f ;  /* 0x0c401f0008037f89 */ /* 0x000ea200000e0000 */
[----:B------:R-:W-:-:S03]  /*20c0*/  @!P6 FMUL R16, R16, 16777216 ;  /* 0x4b8000001010e820 */ /* 0x000fc60000400000 */
[----:B------:R-:W3:Y:S01]  /*20d0*/  SHFL.BFLY PT, R10, R9, 0x2, 0x1f ;  /* 0x0c401f00090a7f89 */ /* 0x000ee200000e0000 */
[----:B0-----:R-:W-:-:S04]  /*20e0*/  FADD R17, R15, R18 ;  /* 0x000000120f117221 */ /* 0x001fc80000000000 */
[C---:B------:R-:W-:Y:S01]  /*20f0*/  FMUL R14, R17.reuse, 0.25 ;  /* 0x3e800000110e7820 */ /* 0x040fe20000400000 */
[----:B------:R-:W-:Y:S01]  /*2100*/  FSETP.GEU.AND P5, PT, |R17|, 1.175494350822287508e-38, PT ;  /* 0x008000001100780b */ /* 0x000fe20003fae200 */
[----:B-1----:R-:W-:-:S05]  /*2110*/  FMUL R16, R13, R16 ;  /* 0x000000100d107220 */ /* 0x002fca0000400000 */
[----:B------:R-:W-:Y:S02]  /*2120*/  FSEL R16, R16, RZ, P0 ;  /* 0x000000ff10107208 */ /* 0x000fe40000000000 */
[----:B------:R-:W-:Y:S01]  /*2130*/  FSETP.GT.AND P0, PT, |R17|, 8.50705917302346158658e+37, PT ;  /* 0x7e8000001100780b */ /* 0x000fe20003f04200 */
[----:B--2---:R-:W-:-:S03]  /*2140*/  FADD R3, -R8, R3 ;  /* 0x0000000308037221 */ /* 0x004fc60000000100 */
[----:B------:R-:W-:Y:S01]  /*2150*/  FSEL R14, R14, R17, P0 ;  /* 0x000000110e0e7208 */ /* 0x000fe20000000000 */
[C---:B------:R-:W-:Y:S01]  /*2160*/  FFMA R8, R3.reuse, R16, R8 ;  /* 0x0000001003087223 */ /* 0x040fe20000000008 */
[----:B------:R-:W-:Y:S01]  /*2170*/  FMUL R12, R3, R3 ;  /* 0x00000003030c7220 */ /* 0x000fe20000400000 */
[----:B---3--:R-:W-:Y:S02]  /*2180*/  FADD R9, R9, R10 ;  /* 0x0000000a09097221 */ /* 0x008fe40000000000 */
[----:B------:R-:W-:Y:S01]  /*2190*/  @!P5 FMUL R14, R14, 16777216 ;  /* 0x4b8000000e0ed820 */ /* 0x000fe20000400000 */
[----:B------:R-:W-:Y:S01]  /*21a0*/  FMUL R12, R11, R12 ;  /* 0x0000000c0b0c7220 */ /* 0x000fe20000400000 */
[----:B------:R-:W0:Y:S02]  /*21b0*/  SHFL.BFLY PT, R3, R8, 0x1, 0x1f ;  /* 0x0c201f0008037f89 */ /* 0x000e2400000e0000 */
[----:B------:R-:W1:Y:S01]  /*21c0*/  MUFU.RCP R11, R14 ;  /* 0x0000000e000b7308 */ /* 0x000e620000001000 */
[----:B------:R-:W-:Y:S01]  /*21d0*/  @P0 FMUL R18, R18, 0.25 ;  /* 0x3e80000012120820 */ /* 0x000fe20000400000 */
[----:B------:R-:W-:Y:S01]  /*21e0*/  FFMA R9, R16, R12, R9 ;  /* 0x0000000c10097223 */ /* 0x000fe20000000009 */
[----:B------:R-:W-:-:S02]  /*21f0*/  LOP3.LUT P0, RZ, R2, 0x7, RZ, 0xc0, !PT ;  /* 0x0000000702ff7812 */ /* 0x000fc4000780c0ff */
[----:B------:R-:W-:Y:S01]  /*2200*/  @!P5 FMUL R18, R18, 16777216 ;  /* 0x4b8000001212d820 */ /* 0x000fe20000400000 */
[----:B------:R-:W-:Y:S01]  /*2210*/  FSETP.NEU.AND P5, PT, R17, RZ, PT ;  /* 0x000000ff1100720b */ /* 0x000fe20003fad000 */
[----:B------:R-:W2:Y:S01]  /*2220*/  SHFL.BFLY PT, R10, R9, 0x1, 0x1f ;  /* 0x0c201f00090a7f89 */ /* 0x000ea200000e0000 */
[----:B------:R-:W-:Y:S01]  /*2230*/  ISETP.LT.AND P0, PT, R2, 0x10, !P0 ;  /* 0x000000100200780c */ /* 0x000fe20004701270 */
[----:B-1----:R-:W-:-:S05]  /*2240*/  FMUL R11, R11, R18 ;  /* 0x000000120b0b7220 */ /* 0x002fca0000400000 */
[----:B------:R-:W-:-:S07]  /*2250*/  FSEL R11, R11, RZ, P5 ;  /* 0x000000ff0b0b7208 */ /* 0x000fce0002800000 */
[----:B------:R-:W-:Y:S01]  /*2260*/  @P0 STS [R2.X4+0x80], R17 ;  /* 0x0000801102000388 */ /* 0x000fe20000004800 */
[----:B0-----:R-:W-:Y:S01]  /*2270*/  FADD R5, -R8, R3 ;  /* 0x0000000308057221 */ /* 0x001fe20000000100 */
[----:B------:R-:W-:-:S03]  /*2280*/  IMAD.MOV.U32 R3, RZ, RZ, 0x2 ;  /* 0x00000002ff037424 */ /* 0x000fc600078e00ff */
[C---:B------:R-:W-:Y:S01]  /*2290*/  FMUL R12, R5.reuse, R5 ;  /* 0x00000005050c7220 */ /* 0x040fe20000400000 */
[----:B------:R-:W-:Y:S01]  /*22a0*/  FFMA R5, R5, R11, R8 ;  /* 0x0000000b05057223 */ /* 0x000fe20000000008 */
[----:B--2---:R-:W-:Y:S02]  /*22b0*/  FADD R10, R9, R10 ;  /* 0x0000000a090a7221 */ /* 0x004fe40000000000 */
[----:B------:R-:W-:Y:S02]  /*22c0*/  FMUL R12, R15, R12 ;  /* 0x0000000c0f0c7220 */ /* 0x000fe40000400000 */
[----:B------:R0:W-:Y:S01]  /*22d0*/  @P0 STS [R2.X4], R5 ;  /* 0x0000000502000388 */ /* 0x0001e20000004800 */
[----:B------:R-:W-:Y:S01]  /*22e0*/  IMAD.WIDE R8, R26, R3, c[0x0][0x1a0] ;  /* 0x000068001a087625 */ /* 0x000fe200078e0203 */
[----:B------:R-:W-:Y:S02]  /*22f0*/  FFMA R11, R11, R12, R10 ;  /* 0x0000000c0b0b7223 */ /* 0x000fe4000000000a */
[----:B------:R-:W-:-:S03]  /*2300*/  CS2R R12, SRZ ;  /* 0x00000000000c7805 */ /* 0x000fc6000001ff00 */
[----:B------:R1:W-:Y:S04]  /*2310*/  @P0 STS [R2.X4+0x40], R11 ;  /* 0x0000400b02000388 */ /* 0x0003e80000004800 */
[----:B------:R-:W-:Y:S06]  /*2320*/  BAR.SYNC.DEFER_BLOCKING 0x0 ;  /* 0x0000000000007b1d */ /* 0x000fec0000010000 */
[----:B------:R-:W2:Y:S01]  /*2330*/  @!P1 LDG.E.EF.64 R12, [R8.64] ;  /* 0x00000004080c9981 */ /* 0x000ea2000c0e1b00 */
[C---:B------:R-:W-:Y:S01]  /*2340*/  IMAD.SHL.U32 R14, R2.reuse, 0x4, RZ ;  /* 0x00000004020e7824 */ /* 0x040fe200078e00ff */
[----:B------:R-:W-:Y:S01]  /*2350*/  SHF.R.U32.HI R15, RZ, 0x5, R2 ;  /* 0x00000005ff0f7819 */ /* 0x000fe20000011602 */
[C---:B------:R-:W-:Y:S01]  /*2360*/  IMAD.SHL.U32 R10, R2.reuse, 0x2, RZ ;  /* 0x00000002020a7824 */ /* 0x040fe200078e00ff */
[----:B------:R-:W-:Y:S01]  /*2370*/  LDS R24, [RZ] ;  /* 0x00000000ff187984 */ /* 0x000fe20000000800 */
[----:B------:R-:W-:Y:S01]  /*2380*/  LOP3.LUT R30, R2, 0xff, RZ, 0xc0, !PT ;  /* 0x000000ff021e7812 */ /* 0x000fe200078ec0ff */
[----:B------:R-:W-:Y:S01]  /*2390*/  IMAD.MOV.U32 R29, RZ, RZ, 0x4 ;  /* 0x00000004ff1d7424 */ /* 0x000fe200078e00ff */
[----:B------:R-:W-:Y:S01]  /*23a0*/  LOP3.LUT R14, R14, 0x3fc, RZ, 0xc0, !PT ;  /* 0x000003fc0e0e7812 */ /* 0x000fe200078ec0ff */
[----:B------:R-:W-:Y:S01]  /*23b0*/  LDS R20, [0x20] ;  /* 0x00002000ff147984 */ /* 0x000fe20000000800 */
[----:B------:R-:W-:Y:S01]  /*23c0*/  LOP3.LUT R15, R15, 0x4, RZ, 0xc0, !PT ;  /* 0x000000040f0f7812 */ /* 0x000fe200078ec0ff */
[----:B------:R-:W-:Y:S01]  /*23d0*/  IMAD.MOV.U32 R22, RZ, RZ, 0x4 ;  /* 0x00000004ff167424 */ /* 0x000fe200078e00ff */
[----:B------:R-:W-:-:S03]  /*23e0*/  LOP3.LUT R27, R10, 0x1fe, RZ, 0xc0, !PT ;  /* 0x000001fe0a1b7812 */ /* 0x000fc600078ec0ff */
[----:B------:R-:W-:Y:S01]  /*23f0*/  IMAD.IADD R10, R14, 0x1, R15 ;  /* 0x000000010e0a7824 */ /* 0x000fe200078e020f */
[----:B------:R-:W-:Y:S01]  /*2400*/  LOP3.LUT R27, R27, 0x3000, RZ, 0xfc, !PT ;  /* 0x000030001b1b7812 */ /* 0x000fe200078efcff */
[----:B------:R-:W-:Y:S02]  /*2410*/  LDS R14, [0x40] ;  /* 0x00004000ff0e7984 */ /* 0x000fe40000000800 */
[----:B0-----:R-:W-:Y:S02]  /*2420*/  IMAD.SHL.U32 R5, R10, 0x2, RZ ;  /* 0x000000020a057824 */ /* 0x001fe400078e00ff */
[----:B------:R-:W0:Y:S01]  /*2430*/  LDS R15, [0x60] ;  /* 0x00006000ff0f7984 */ /* 0x000e220000000800 */
[----:B-1----:R-:W-:-:S03]  /*2440*/  IMAD.WIDE.U32 R10, R27, R3, c[0x0][0x170] ;  /* 0x00005c001b0a7625 */ /* 0x002fc600078e0003 */
[----:B------:R-:W-:Y:S01]  /*2450*/  BAR.SYNC.DEFER_BLOCKING 0x0 ;  /* 0x0000000000007b1d */ /* 0x000fe20000010000 */
[----:B------:R-:W-:-:S04]  /*2460*/  IMAD.WIDE.U32 R28, R30, R29, c[0x0][0x170] ;  /* 0x00005c001e1c7625 */ /* 0x000fc800078e001d */
[----:B------:R-:W-:-:S04]  /*2470*/  IMAD.MOV.U32 R31, RZ, RZ, 0x8 ;  /* 0x00000008ff1f7424 */ /* 0x000fc800078e00ff */
[----:B------:R-:W-:-:S04]  /*2480*/  IMAD.WIDE.U32 R30, R30, R31, c[0x0][0x168] ;  /* 0x00005a001e1e7625 */ /* 0x000fc800078e001f */
[----:B--2---:R-:W-:Y:S02]  /*2490*/  IMAD.MOV.U32 R8, RZ, RZ, R12 ;  /* 0x000000ffff087224 */ /* 0x004fe400078e000c */
[----:B------:R-:W-:-:S05]  /*24a0*/  IMAD.MOV.U32 R9, RZ, RZ, R13 ;  /* 0x000000ffff097224 */ /* 0x000fca00078e000d */
[----:B------:R1:W-:Y:S04]  /*24b0*/  STS.64 [R5], R8 ;  /* 0x0000000805007388 */ /* 0x0003e80000000a00 */
[----:B------:R-:W-:Y:S01]  /*24c0*/  BAR.SYNC.DEFER_BLOCKING 0x0 ;  /* 0x0000000000007b1d */ /* 0x000fe20000010000 */
[----:B------:R-:W-:-:S05]  /*24d0*/  IMAD.WIDE.U32 R12, R27, R22, c[0x0][0x168] ;  /* 0x00005a001b0c7625 */ /* 0x000fca00078e0016 */
[----:B------:R0:W2:Y:S04]  /*24e0*/  LDG.E.EL R10, [R10.64] ;  /* 0x000000040a0a7981 */ /* 0x0000a8000c2e1900 */
[----:B------:R-:W3:Y:S04]  /*24f0*/  LDG.E.EL R18, [R28.64+0x4800] ;  /* 0x004800041c127981 */ /* 0x000ee8000c2e1900 */
[----:B------:R-:W4:Y:S04]  /*2500*/  LDG.E.EL.64 R12, [R12.64] ;  /* 0x000000040c0c7981 */ /* 0x000f28000c2e1b00 */
[----:B-1----:R-:W5:Y:S01]  /*2510*/  LDG.E.EL.64 R8, [R30.64+0x9000] ;  /* 0x009000041e087981 */ /* 0x002f62000c2e1b00 */
[----:B------:R-:W-:Y:S01]  /*2520*/  IMAD.MOV.U32 R21, RZ, RZ, 0x39aaaaab ;  /* 0x39aaaaabff157424 */ /* 0x000fe200078e00ff */
[----:B------:R-:W-:Y:S01]  /*2530*/  IADD3 R38, R26, 0x200, RZ ;  /* 0x000002001a267810 */ /* 0x000fe20007ffe0ff */
[----:B------:R-:W-:Y:S01]  /*2540*/  CS2R R40, SRZ ;  /* 0x0000000000287805 */ /* 0x000fe2000001ff00 */
[----:B------:R-:W-:Y:S01]  /*2550*/  LDS R16, [R25+0x408] ;  /* 0x0004080019107984 */ /* 0x000fe20000000800 */
[-C--:B0-----:R-:W-:Y:S01]  /*2560*/  FFMA R11, R15, R21.reuse, 9.9999999747524270788e-07 ;  /* 0x358637bd0f0b7423 */ /* 0x081fe20000000015 */
[----:B------:R-:W-:Y:S01]  /*2570*/  FFMA R14, R14, R21, 9.9999999747524270788e-07 ;  /* 0x358637bd0e0e7423 */ /* 0x000fe20000000015 */
[----:B------:R-:W-:Y:S01]  /*2580*/  IMAD.WIDE R34, R26, R3, c[0x0][0x1a8] ;  /* 0x00006a001a227625 */ /* 0x000fe200078e0203 */
[----:B------:R-:W0:Y:S02]  /*2590*/  LDS R17, [R25] ;  /* 0x0000000019117984 */ /* 0x000e240000000800 */
[----:B------:R1:W-:Y:S08]  /*25a0*/  MUFU.RSQ R23, R14 ;  /* 0x0000000e00177308 */ /* 0x0003f00000001400 */
[----:B------:R-:W0:Y:S01]  /*25b0*/  MUFU.RSQ R11, R11 ;  /* 0x0000000b000b7308 */ /* 0x000e220000001400 */
[----:B------:R-:W-:Y:S01]  /*25c0*/  BAR.SYNC.DEFER_BLOCKING 0x0 ;  /* 0x0000000000007b1d */ /* 0x000fe20000010000 */
[C---:B--2---:R-:W-:Y:S01]  /*25d0*/  PRMT R15, R10.reuse, 0x7632, R15 ;  /* 0x000076320a0f7816 */ /* 0x044fe2000000000f */
[----:B------:R-:W-:-:S04]  /*25e0*/  IMAD.U32 R19, R10, 0x10000, RZ ;  /* 0x000100000a137824 */ /* 0x000fc800078e00ff */
[----:B------:R-:W-:Y:S02]  /*25f0*/  IMAD.U32 R10, R15, 0x10000, RZ ;  /* 0x000100000f0a7824 */ /* 0x000fe400078e00ff */
[C---:B---3--:R-:W-:Y:S01]  /*2600*/  IMAD.U32 R15, R18.reuse, 0x10000, RZ ;  /* 0x00010000120f7824 */ /* 0x048fe200078e00ff */
[----:B------:R-:W-:Y:S01]  /*2610*/  PRMT R18, R18, 0x7632, R18 ;  /* 0x0000763212127816 */ /* 0x000fe20000000012 */
[--C-:B----4-:R-:W-:Y:S01]  /*2620*/  FADD R21, R13, R10.reuse ;  /* 0x0000000a0d157221 */ /* 0x110fe20000000000 */
[C---:B0-----:R-:W-:Y:S01]  /*2630*/  PRMT R10, R17.reuse, 0x7632, R10 ;  /* 0x00007632110a7816 */ /* 0x041fe2000000000a */
[----:B------:R-:W-:Y:S01]  /*2640*/  IMAD.U32 R13, R16, 0x10000, RZ ;  /* 0x00010000100d7824 */ /* 0x000fe200078e00ff */
[----:B-----5:R-:W-:Y:S01]  /*2650*/  FADD R32, R8, R15 ;  /* 0x0000000f08207221 */ /* 0x020fe20000000000 */
[----:B------:R-:W-:Y:S01]  /*2660*/  IMAD.U32 R18, R18, 0x10000, RZ ;  /* 0x0001000012127824 */ /* 0x000fe200078e00ff */
[----:B------:R-:W-:Y:S01]  /*2670*/  PRMT R8, R16, 0x7632, R8 ;  /* 0x0000763210087816 */ /* 0x000fe20000000008 */
[----:B------:R-:W-:Y:S01]  /*2680*/  IMAD.U32 R17, R17, 0x10000, RZ ;  /* 0x0001000011117824 */ /* 0x000fe200078e00ff */
[----:B------:R-:W-:Y:S01]  /*2690*/  FADD R19, R12, R19 ;  /* 0x000000130c137221 */ /* 0x000fe20000000000 */
[----:B------:R-:W-:Y:S01]  /*26a0*/  FADD R18, R9, R18 ;  /* 0x0000001209127221 */ /* 0x000fe20000000000 */
[----:B------:R-:W-:Y:S01]  /*26b0*/  IMAD.U32 R15, R10, 0x10000, RZ ;  /* 0x000100000a0f7824 */ /* 0x000fe200078e00ff */
[----:B------:R-:W-:Y:S01]  /*26c0*/  FADD R12, -R24, R17 ;  /* 0x00000011180c7221 */ /* 0x000fe20000000100 */
[----:B------:R-:W-:Y:S01]  /*26d0*/  IMAD.U32 R9, R8, 0x10000, RZ ;  /* 0x0001000008097824 */ /* 0x000fe200078e00ff */
[----:B------:R-:W-:Y:S01]  /*26e0*/  FADD R8, -R20, R13 ;  /* 0x0000000d14087221 */ /* 0x000fe20000000100 */
[----:B-1----:R-:W-:Y:S01]  /*26f0*/  FADD R14, -R24, R15 ;  /* 0x0000000f180e7221 */ /* 0x002fe20000000100 */
[----:B------:R-:W-:Y:S01]  /*2700*/  FADD R19, R19, 1 ;  /* 0x3f80000013137421 */ /* 0x000fe20000000000 */
[----:B------:R-:W-:Y:S01]  /*2710*/  FADD R10, -R20, R9 ;  /* 0x00000009140a7221 */ /* 0x000fe20000000100 */
[----:B------:R-:W-:Y:S01]  /*2720*/  FMUL R9, R11, R8 ;  /* 0x000000080b097220 */ /* 0x000fe20000400000 */
[----:B------:R-:W-:Y:S01]  /*2730*/  FMUL R8, R23, R12 ;  /* 0x0000000c17087220 */ /* 0x000fe20000400000 */
[----:B------:R-:W-:Y:S01]  /*2740*/  FADD R12, R21, 1 ;  /* 0x3f800000150c7421 */ /* 0x000fe20000000000 */
[----:B------:R-:W-:Y:S01]  /*2750*/  FMUL R13, R23, R14 ;  /* 0x0000000e170d7220 */ /* 0x000fe20000400000 */
[----:B------:R-:W-:Y:S01]  /*2760*/  FMUL R15, R11, R10 ;  /* 0x0000000a0b0f7220 */ /* 0x000fe20000400000 */
[-CC-:B------:R-:W-:Y:S01]  /*2770*/  FFMA R8, R8, R19.reuse, R32.reuse ;  /* 0x0000001308087223 */ /* 0x180fe20000000020 */
[----:B------:R-:W-:Y:S01]  /*2780*/  FFMA R10, R9, R19, R32 ;  /* 0x00000013090a7223 */ /* 0x000fe20000000020 */
[-CC-:B------:R-:W-:Y:S01]  /*2790*/  FFMA R13, R13, R12.reuse, R18.reuse ;  /* 0x0000000c0d0d7223 */ /* 0x180fe20000000012 */
[----:B------:R-:W-:Y:S01]  /*27a0*/  FFMA R15, R15, R12, R18 ;  /* 0x0000000c0f0f7223 */ /* 0x000fe20000000012 */
[----:B------:R-:W-:-:S03]  /*27b0*/  IMAD.WIDE R16, R38, R3, c[0x0][0x1a0] ;  /* 0x0000680026107625 */ /* 0x000fc600078e0203 */
[----:B------:R-:W-:Y:S02]  /*27c0*/  F2FP.BF16.PACK_AB R12, R13, R8 ;  /* 0x000000080d0c723e */ /* 0x000fe400000010ff */
[----:B------:R-:W-:-:S03]  /*27d0*/  F2FP.BF16.PACK_AB R14, R15, R10 ;  /* 0x0000000a0f0e723e */ /* 0x000fc600000010ff */
[----:B------:R-:W-:Y:S04]  /*27e0*/  STS [R25], R12 ;  /* 0x0000000c19007388 */ /* 0x000fe80000000800 */
[----:B------:R-:W-:Y:S04]  /*27f0*/  STS [R25+0x408], R14 ;  /* 0x0004080e19007388 */ /* 0x000fe80000000800 */
[----:B------:R-:W-:Y:S06]  /*2800*/  BAR.SYNC.DEFER_BLOCKING 0x0 ;  /* 0x0000000000007b1d */ /* 0x000fec0000010000 */
[----:B------:R-:W0:Y:S04]  /*2810*/  LDS.64 R36, [R5] ;  /* 0x0000000005247984 */ /* 0x000e280000000a00 */
[----:B0-----:R0:W-:Y:S04]  /*2820*/  @!P1 STG.E.64 [R34.64], R36 ;  /* 0x0000002422009986 */ /* 0x0011e8000c101b04 */
[----:B------:R-:W0:Y:S01]  /*2830*/  @!P1 LDG.E.EF.64 R40, [R16.64] ;  /* 0x0000000410289981 */ /* 0x000e22000c0e1b00 */
[----:B------:R-:W-:-:S03]  /*2840*/  LOP3.LUT R18, R27, 0x200, RZ, 0xfc, !PT ;  /* 0x000002001b127812 */ /* 0x000fc600078efcff */
[----:B------:R-:W-:Y:S02]  /*2850*/  BAR.SYNC.DEFER_BLOCKING 0x0 ;  /* 0x0000000000007b1d */ /* 0x000fe40000010000 */
[----:B------:R-:W-:-:S04]  /*2860*/  IMAD.WIDE.U32 R32, R18, R3, c[0x0][0x170] ;  /* 0x00005c0012207625 */ /* 0x000fc800078e0003 */
[----:B------:R-:W-:-:S04]  /*2870*/  IMAD.WIDE.U32 R18, R18, R22, c[0x0][0x168] ;  /* 0x00005a0012127625 */ /* 0x000fc800078e0016 */
[----:B0-----:R-:W-:Y:S02]  /*2880*/  IMAD.MOV.U32 R34, RZ, RZ, R40 ;  /* 0x000000ffff227224 */ /* 0x001fe400078e0028 */
[----:B------:R-:W-:-:S05]  /*2890*/  IMAD.MOV.U32 R35, RZ, RZ, R41 ;  /* 0x000000ffff237224 */ /* 0x000fca00078e0029 */
[----:B------:R0:W-:Y:S04]  /*28a0*/  STS.64 [R5], R34 ;  /* 0x0000002205007388 */ /* 0x0001e80000000a00 */
[----:B------:R-:W-:Y:S06]  /*28b0*/  BAR.SYNC.DEFER_BLOCKING 0x0 ;  /* 0x0000000000007b1d */ /* 0x000fec0000010000 */
[----:B------:R-:W2:Y:S04]  /*28c0*/  LDG.E.EL R32, [R32.64] ;  /* 0x0000000420207981 */ /* 0x000ea8000c2e1900 */
[----:B------:R-:W0:Y:S04]  /*28d0*/  LDG.E.EL R36, [R28.64+0x4c00] ;  /* 0x004c00041c247981 */ /* 0x000e28000c2e1900 */
[----:B------:R-:W3:Y:S04]  /*28e0*/  LDG.E.EL.64 R16, [R30.64+0x9800] ;  /* 0x009800041e107981 */ /* 0x000ee8000c2e1b00 */
[----:B------:R-:W4:Y:S04]  /*28f0*/  LDG.E.EL.64 R18, [R18.64] ;  /* 0x0000000412127981 */ /* 0x000f28000c2e1b00 */
[----:B------:R-:W1:Y:S04]  /*2900*/  LDS R14, [R25] ;  /* 0x00000000190e7984 */ /* 0x000e680000000800 */
[----:B------:R-:W5:Y:S01]  /*2910*/  LDS R9, [R25+0x408] ;  /* 0x0004080019097984 */ /* 0x000f620000000800 */
[----:B------:R-:W-:Y:S01]  /*2920*/  IADD3 R42, R26, 0x400, RZ ;  /* 0x000004001a2a7810 */ /* 0x000fe20007ffe0ff */
[----:B------:R-:W-:-:S02]  /*2930*/  IMAD.WIDE R38, R38, R3, c[0x0][0x1a8] ;  /* 0x00006a0026267625 */ /* 0x000fc400078e0203 */
[----:B------:R-:W-:Y:S01]  /*2940*/  BAR.SYNC.DEFER_BLOCKING 0x0 ;  /* 0x0000000000007b1d */ /* 0x000fe20000010000 */
[----:B--2---:R-:W-:Y:S01]  /*2950*/  PRMT R12, R32, 0x7632, R12 ;  /* 0x00007632200c7816 */ /* 0x004fe2000000000c */
[C---:B0-----:R-:W-:Y:S01]  /*2960*/  IMAD.U32 R35, R36.reuse, 0x10000, RZ ;  /* 0x0001000024237824 */ /* 0x041fe200078e00ff */
[----:B------:R-:W-:-:S03]  /*2970*/  PRMT R36, R36, 0x7632, R36 ;  /* 0x0000763224247816 */ /* 0x000fc60000000024 */
[----:B------:R-:W-:Y:S01]  /*2980*/  IMAD.U32 R12, R12, 0x10000, RZ ;  /* 0x000100000c0c7824 */ /* 0x000fe200078e00ff */
[----:B---3--:R-:W-:Y:S01]  /*2990*/  FADD R37, R16, R35 ;  /* 0x0000002310257221 */ /* 0x008fe20000000000 */
[----:B-1----:R-:W-:Y:S01]  /*29a0*/  PRMT R16, R14, 0x7632, R16 ;  /* 0x000076320e107816 */ /* 0x002fe20000000010 */
[----:B------:R-:W-:Y:S01]  /*29b0*/  IMAD.U32 R21, R32, 0x10000, RZ ;  /* 0x0001000020157824 */ /* 0x000fe200078e00ff */
[--C-:B----4-:R-:W-:Y:S01]  /*29c0*/  FADD R33, R19, R12.reuse ;  /* 0x0000000c13217221 */ /* 0x110fe20000000000 */
[----:B------:R-:W-:Y:S01]  /*29d0*/  IMAD.U32 R36, R36, 0x10000, RZ ;  /* 0x0001000024247824 */ /* 0x000fe200078e00ff */
[----:B-----5:R-:W-:Y:S01]  /*29e0*/  PRMT R12, R9, 0x7632, R12 ;  /* 0x00007632090c7816 */ /* 0x020fe2000000000c */
[----:B------:R-:W-:Y:S01]  /*29f0*/  FADD R32, R18, R21 ;  /* 0x0000001512207221 */ /* 0x000fe20000000000 */
[----:B------:R-:W-:Y:S01]  /*2a00*/  IMAD.U32 R19, R16, 0x10000, RZ ;  /* 0x0001000010137824 */ /* 0x000fe200078e00ff */
[----:B------:R-:W-:Y:S01]  /*2a10*/  FADD R35, R17, R36 ;  /* 0x0000002411237221 */ /* 0x000fe20000000000 */
[----:B------:R-:W-:-:S02]  /*2a20*/  IMAD.U32 R9, R9, 0x10000, RZ ;  /* 0x0001000009097824 */ /* 0x000fc400078e00ff */
[----:B------:R-:W-:Y:S02]  /*2a30*/  IMAD.U32 R21, R14, 0x10000, RZ ;  /* 0x000100000e157824 */ /* 0x000fe400078e00ff */
[----:B------:R-:W-:Y:S01]  /*2a40*/  IMAD.U32 R17, R12, 0x10000, RZ ;  /* 0x000100000c117824 */ /* 0x000fe200078e00ff */
[----:B------:R-:W-:Y:S01]  /*2a50*/  FADD R18, -R24, R19 ;  /* 0x0000001318127221 */ /* 0x000fe20000000100 */
[----:B------:R-:W-:Y:S01]  /*2a60*/  FADD R12, -R20, R9 ;  /* 0x00000009140c7221 */ /* 0x000fe20000000100 */
[----:B------:R-:W-:Y:S01]  /*2a70*/  FADD R16, -R24, R21 ;  /* 0x0000001518107221 */ /* 0x000fe20000000100 */
[----:B------:R-:W-:Y:S01]  /*2a80*/  FADD R14, -R20, R17 ;  /* 0x00000011140e7221 */ /* 0x000fe20000000100 */
[----:B------:R-:W-:Y:S01]  /*2a90*/  FADD R33, R33, 1 ;  /* 0x3f80000021217421 */ /* 0x000fe20000000000 */
[----:B------:R-:W-:Y:S01]  /*2aa0*/  FMUL R18, R23, R18 ;  /* 0x0000001217127220 */ /* 0x000fe20000400000 */
[----:B------:R-:W-:Y:S01]  /*2ab0*/  FADD R32, R32, 1 ;  /* 0x3f80000020207421 */ /* 0x000fe20000000000 */
[----:B------:R-:W-:Y:S01]  /*2ac0*/  FMUL R9, R11, R12 ;  /* 0x0000000c0b097220 */ /* 0x000fe20000400000 */
[----:B------:R-:W-:Y:S01]  /*2ad0*/  FMUL R16, R23, R16 ;  /* 0x0000001017107220 */ /* 0x000fe20000400000 */
[----:B------:R-:W-:Y:S01]  /*2ae0*/  FMUL R14, R11, R14 ;  /* 0x0000000e0b0e7220 */ /* 0x000fe20000400000 */
[-C--:B------:R-:W-:Y:S01]  /*2af0*/  FFMA R21, R18, R33.reuse, R35 ;  /* 0x0000002112157223 */ /* 0x080fe20000000023 */
[-CC-:B------:R-:W-:Y:S01]  /*2b00*/  FFMA R9, R9, R32.reuse, R37.reuse ;  /* 0x0000002009097223 */ /* 0x180fe20000000025 */
[----:B------:R-:W-:Y:S01]  /*2b10*/  FFMA R16, R16, R32, R37 ;  /* 0x0000002010107223 */ /* 0x000fe20000000025 */
[----:B------:R-:W-:-:S04]  /*2b20*/  FFMA R18, R14, R33, R35 ;  /* 0x000000210e127223 */ /* 0x000fc80000000023 */
[----:B------:R-:W-:Y:S02]  /*2b30*/  F2FP.BF16.PACK_AB R12, R21, R16 ;  /* 0x00000010150c723e */ /* 0x000fe400000010ff */
[----:B------:R-:W-:-:S03]  /*2b40*/  F2FP.BF16.PACK_AB R14, R18, R9 ;  /* 0x00000009120e723e */ /* 0x000fc600000010ff */
[----:B------:R-:W-:Y:S04]  /*2b50*/  STS [R25], R12 ;  /* 0x0000000c19007388 */ /* 0x000fe80000000800 */
[----:B------:R-:W-:Y:S04]  /*2b60*/  STS [R25+0x408], R14 ;  /* 0x0004080e19007388 */ /* 0x000fe80000000800 */
[----:B------:R-:W-:Y:S06]  /*2b70*/  BAR.SYNC.DEFER_BLOCKING 0x0 ;  /* 0x0000000000007b1d */ /* 0x000fec0000010000 */
[----:B------:R-:W0:Y:S01]  /*2b80*/  LDS.64 R34, [R5] ;  /* 0x0000000005227984 */ /* 0x000e220000000a00 */
[----:B------:R-:W-:Y:S01]  /*2b90*/  CS2R R32, SRZ ;  /* 0x0000000000207805 */ /* 0x000fe2000001ff00 */
[----:B------:R-:W-:-:S02]  /*2ba0*/  IMAD.WIDE R36, R42, R3, c[0x0][0x1a0] ;  /* 0x000068002a247625 */ /* 0x000fc400078e0203 */
[----:B0-----:R0:W-:Y:S04]  /*2bb0*/  @!P1 STG.E.64 [R38.64], R34 ;  /* 0x0000002226009986 */ /* 0x0011e8000c101b04 */
[----:B------:R-:W2:Y:S01]  /*2bc0*/  @!P1 LDG.E.EF.64 R32, [R36.64] ;  /* 0x0000000424209981 */ /* 0x000ea2000c0e1b00 */
[----:B------:R-:W-:-:S05]  /*2bd0*/  LOP3.LUT R12, R27, 0x400, RZ, 0xfc, !PT ;  /* 0x000004001b0c7812 */ /* 0x000fca00078efcff */
[----:B------:R-:W-:Y:S01]  /*2be0*/  IMAD.WIDE.U32 R40, R12, R3, c[0x0][0x170] ;  /* 0x00005c000c287625 */ /* 0x000fe200078e0003 */
[----:B------:R-:W-:Y:S03]  /*2bf0*/  BAR.SYNC.DEFER_BLOCKING 0x0 ;  /* 0x0000000000007b1d */ /* 0x000fe60000010000 */
[----:B--2---:R-:W-:Y:S02]  /*2c00*/  IMAD.MOV.U32 R36, RZ, RZ, R32 ;  /* 0x000000ffff247224 */ /* 0x004fe400078e0020 */
[----:B------:R-:W-:-:S05]  /*2c10*/  IMAD.MOV.U32 R37, RZ, RZ, R33 ;  /* 0x000000ffff257224 */ /* 0x000fca00078e0021 */
[----:B------:R1:W-:Y:S04]  /*2c20*/  STS.64 [R5], R36 ;  /* 0x0000002405007388 */ /* 0x0003e80000000a00 */
[----:B------:R-:W-:Y:S01]  /*2c30*/  BAR.SYNC.DEFER_BLOCKING 0x0 ;  /* 0x0000000000007b1d */ /* 0x000fe20000010000 */
[----:B------:R-:W-:-:S05]  /*2c40*/  IMAD.WIDE.U32 R32, R12, R22, c[0x0][0x168] ;  /* 0x00005a000c207625 */ /* 0x000fca00078e0016 */
[----:B------:R-:W2:Y:S04]  /*2c50*/  LDG.E.EL R40, [R40.64] ;  /* 0x0000000428287981 */ /* 0x000ea8000c2e1900 */
[----:B------:R-:W1:Y:S04]  /*2c60*/  LDG.E.EL.64 R32, [R32.64] ;  /* 0x0000000420207981 */ /* 0x000e68000c2e1b00 */
[----:B0-----:R-:W3:Y:S04]  /*2c70*/  LDG.E.EL R38, [R28.64+0x5000] ;  /* 0x005000041c267981 */ /* 0x001ee8000c2e1900 */
[----:B------:R-:W4:Y:S04]  /*2c80*/  LDG.E.EL.64 R34, [R30.64+0xa000] ;  /* 0x00a000041e227981 */ /* 0x000f28000c2e1b00 */
[----:B------:R-:W0:Y:S04]  /*2c90*/  LDS R12, [R25+0x408] ;  /* 0x00040800190c7984 */ /* 0x000e280000000800 */
[----:B------:R-:W5:Y:S01]  /*2ca0*/  LDS R19, [R25] ;  /* 0x0000000019137984 */ /* 0x000f620000000800 */
[----:B------:R-:W-:-:S03]  /*2cb0*/  IADD3 R44, R26, 0x600, RZ ;  /* 0x000006001a2c7810 */ /* 0x000fc60007ffe0ff */
[----:B------:R-:W-:Y:S01]  /*2cc0*/  BAR.SYNC.DEFER_BLOCKING 0x0 ;  /* 0x0000000000007b1d */ /* 0x000fe20000010000 */
[C---:B--2---:R-:W-:Y:S01]  /*2cd0*/  PRMT R14, R40.reuse, 0x7632, R14 ;  /* 0x00007632280e7816 */ /* 0x044fe2000000000e */
[----:B------:R-:W-:-:S04]  /*2ce0*/  IMAD.U32 R17, R40, 0x10000, RZ ;  /* 0x0001000028117824 */ /* 0x000fc800078e00ff */
[----:B------:R-:W-:Y:S01]  /*2cf0*/  IMAD.U32 R14, R14, 0x10000, RZ ;  /* 0x000100000e0e7824 */ /* 0x000fe200078e00ff */
[----:B-1----:R-:W-:Y:S01]  /*2d00*/  FADD R36, R32, R17 ;  /* 0x0000001120247221 */ /* 0x002fe20000000000 */
[----:B0-----:R-:W-:Y:S02]  /*2d10*/  IMAD.U32 R17, R12, 0x10000, RZ ;  /* 0x000100000c117824 */ /* 0x001fe400078e00ff */
[--C-:B------:R-:W-:Y:S01]  /*2d20*/  FADD R39, R33, R14.reuse ;  /* 0x0000000e21277221 */ /* 0x100fe20000000000 */
[----:B---3--:R-:W-:Y:S01]  /*2d30*/  IMAD.U32 R37, R38, 0x10000, RZ ;  /* 0x0001000026257824 */ /* 0x008fe200078e00ff */
[----:B------:R-:W-:Y:S02]  /*2d40*/  PRMT R14, R12, 0x7632, R14 ;  /* 0x000076320c0e7816 */ /* 0x000fe4000000000e */
[C---:B-----5:R-:W-:Y:S01]  /*2d50*/  PRMT R12, R19.reuse, 0x7632, R12 ;  /* 0x00007632130c7816 */ /* 0x060fe2000000000c */
[----:B----4-:R-:W-:Y:S01]  /*2d60*/  FADD R41, R34, R37 ;  /* 0x0000002522297221 */ /* 0x010fe20000000000 */
[----:B------:R-:W-:Y:S01]  /*2d70*/  PRMT R38, R38, 0x7632, R38 ;  /* 0x0000763226267816 */ /* 0x000fe20000000026 */
[----:B------:R-:W-:-:S02]  /*2d80*/  IMAD.U32 R37, R19, 0x10000, RZ ;  /* 0x0001000013257824 */ /* 0x000fc400078e00ff */
[----:B------:R-:W-:Y:S02]  /*2d90*/  IMAD.U32 R19, R14, 0x10000, RZ ;  /* 0x000100000e137824 */ /* 0x000fe400078e00ff */
[----:B------:R-:W-:Y:S01]  /*2da0*/  IMAD.U32 R33, R12, 0x10000, RZ ;  /* 0x000100000c217824 */ /* 0x000fe200078e00ff */
[----:B------:R-:W-:Y:S01]  /*2db0*/  FADD R12, -R20, R17 ;  /* 0x00000011140c7221 */ /* 0x000fe20000000100 */
[----:B------:R-:W-:Y:S01]  /*2dc0*/  FADD R32, -R24, R37 ;  /* 0x0000002518207221 */ /* 0x000fe20000000100 */
[----:B------:R-:W-:Y:S01]  /*2dd0*/  IMAD.U32 R38, R38, 0x10000, RZ ;  /* 0x0001000026267824 */ /* 0x000fe200078e00ff */
[----:B------:R-:W-:Y:S01]  /*2de0*/  FADD R14, -R20, R19 ;  /* 0x00000013140e7221 */ /* 0x000fe20000000100 */
[----:B------:R-:W-:Y:S01]  /*2df0*/  FADD R34, -R24, R33 ;  /* 0x0000002118227221 */ /* 0x000fe20000000100 */
[----:B------:R-:W-:Y:S01]  /*2e00*/  FADD R36, R36, 1 ;  /* 0x3f80000024247421 */ /* 0x000fe20000000000 */
[----:B------:R-:W-:Y:S01]  /*2e10*/  FMUL R12, R11, R12 ;  /* 0x0000000c0b0c7220 */ /* 0x000fe20000400000 */
[----:B------:R-:W-:Y:S01]  /*2e20*/  FMUL R19, R23, R32 ;  /* 0x0000002017137220 */ /* 0x000fe20000400000 */
[----:B------:R-:W-:Y:S01]  /*2e30*/  FADD R35, R35, R38 ;  /* 0x0000002623237221 */ /* 0x000fe20000000000 */
[----:B------:R-:W-:Y:S01]  /*2e40*/  FADD R39, R39, 1 ;  /* 0x3f80000027277421 */ /* 0x000fe20000000000 */
[----:B------:R-:W-:Y:S01]  /*2e50*/  FMUL R34, R23, R34 ;  /* 0x0000002217227220 */ /* 0x000fe20000400000 */
[----:B------:R-:W-:Y:S01]  /*2e60*/  FMUL R32, R11, R14 ;  /* 0x0000000e0b207220 */ /* 0x000fe20000400000 */
[-CC-:B------:R-:W-:Y:S01]  /*2e70*/  FFMA R17, R12, R36.reuse, R41.reuse ;  /* 0x000000240c117223 */ /* 0x180fe20000000029 */
[----:B------:R-:W-:Y:S01]  /*2e80*/  FFMA R19, R19, R36, R41 ;  /* 0x0000002413137223 */ /* 0x000fe20000000029 */
[-CC-:B------:R-:W-:Y:S01]  /*2e90*/  FFMA R14, R34, R39.reuse, R35.reuse ;  /* 0x00000027220e7223 */ /* 0x180fe20000000023 */
        /* <DEDUP_REMOVED lines=8> */
[----:B------:R-:W-:-:S04]  /*2f20*/  IMAD.WIDE R38, R42, R3, c[0x0][0x1a8] ;  /* 0x00006a002a267625 */ /* 0x000fc800078e0203 */
[----:B------:R-:W-:Y:S01]  /*2f30*/  IMAD.WIDE R36, R44, R3, c[0x0][0x1a0] ;  /* 0x000068002c247625 */ /* 0x000fe200078e0203 */
[----:B0-----:R0:W-:Y:S04]  /*2f40*/  @!P1 STG.E.64 [R38.64], R32 ;  /* 0x0000002026009986 */ /* 0x0011e8000c101b04 */
[----:B------:R-:W2:Y:S01]  /*2f50*/  @!P1 LDG.E.EF.64 R34, [R36.64] ;  /* 0x0000000424229981 */ /* 0x000ea2000c0e1b00 */
[----:B------:R-:W-:-:S05]  /*2f60*/  LOP3.LUT R42, R27, 0x600, RZ, 0xfc, !PT ;  /* 0x000006001b2a7812 */ /* 0x000fca00078efcff */
[C---:B------:R-:W-:Y:S01]  /*2f70*/  IMAD.WIDE.U32 R40, R42.reuse, R3, c[0x0][0x170] ;  /* 0x00005c002a287625 */ /* 0x040fe200078e0003 */
[----:B------:R-:W-:Y:S03]  /*2f80*/  BAR.SYNC.DEFER_BLOCKING 0x0 ;  /* 0x0000000000007b1d */ /* 0x000fe60000010000 */
[----:B------:R-:W-:-:S04]  /*2f90*/  IMAD.WIDE.U32 R42, R42, R22, c[0x0][0x168] ;  /* 0x00005a002a2a7625 */ /* 0x000fc800078e0016 */
[----:B--2---:R-:W-:Y:S02]  /*2fa0*/  IMAD.MOV.U32 R36, RZ, RZ, R34 ;  /* 0x000000ffff247224 */ /* 0x004fe400078e0022 */
[----:B------:R-:W-:-:S05]  /*2fb0*/  IMAD.MOV.U32 R37, RZ, RZ, R35 ;  /* 0x000000ffff257224 */ /* 0x000fca00078e0023 */
[----:B------:R1:W-:Y:S04]  /*2fc0*/  STS.64 [R5], R36 ;  /* 0x0000002405007388 */ /* 0x0003e80000000a00 */
[----:B------:R-:W-:Y:S06]  /*2fd0*/  BAR.SYNC.DEFER_BLOCKING 0x0 ;  /* 0x0000000000007b1d */ /* 0x000fec0000010000 */
[----:B------:R-:W2:Y:S04]  /*2fe0*/  LDG.E.EL R40, [R40.64] ;  /* 0x0000000428287981 */ /* 0x000ea8000c2e1900 */
[----:B------:R-:W1:Y:S04]  /*2ff0*/  LDG.E.EL R46, [R28.64+0x5400] ;  /* 0x005400041c2e7981 */ /* 0x000e68000c2e1900 */
[----:B0-----:R-:W3:Y:S04]  /*3000*/  LDG.E.EL.64 R32, [R42.64] ;  /* 0x000000042a207981 */ /* 0x001ee8000c2e1b00 */
[----:B------:R-:W4:Y:S04]  /*3010*/  LDG.E.EL.64 R34, [R30.64+0xa800] ;  /* 0x00a800041e227981 */ /* 0x000f28000c2e1b00 */
[----:B------:R-:W0:Y:S04]  /*3020*/  LDS R38, [R25+0x408] ;  /* 0x0004080019267984 */ /* 0x000e280000000800 */
[----:B------:R-:W5:Y:S04]  /*3030*/  LDS R39, [R25] ;  /* 0x0000000019277984 */ /* 0x000f680000000800 */
[----:B------:R-:W-:Y:S01]  /*3040*/  BAR.SYNC.DEFER_BLOCKING 0x0 ;  /* 0x0000000000007b1d */ /* 0x000fe20000010000 */
[C---:B--2---:R-:W-:Y:S01]  /*3050*/  PRMT R45, R40.reuse, 0x7632, R45 ;  /* 0x00007632282d7816 */ /* 0x044fe2000000002d */
[----:B------:R-:W-:-:S02]  /*3060*/  IMAD.U32 R47, R40, 0x10000, RZ ;  /* 0x00010000282f7824 */ /* 0x000fc400078e00ff */
[C---:B-1----:R-:W-:Y:S01]  /*3070*/  IMAD.U32 R37, R46.reuse, 0x10000, RZ ;  /* 0x000100002e257824 */ /* 0x042fe200078e00ff */
[----:B------:R-:W-:Y:S01]  /*3080*/  PRMT R46, R46, 0x7632, R46 ;  /* 0x000076322e2e7816 */ /* 0x000fe2000000002e */
[----:B------:R-:W-:Y:S01]  /*3090*/  IMAD.U32 R36, R45, 0x10000, RZ ;  /* 0x000100002d247824 */ /* 0x000fe200078e00ff */
[----:B---3--:R-:W-:Y:S01]  /*30a0*/  FADD R47, R32, R47 ;  /* 0x0000002f202f7221 */ /* 0x008fe20000000000 */
[----:B0-----:R-:W-:Y:S02]  /*30b0*/  PRMT R32, R38, 0x7632, R32 ;  /* 0x0000763226207816 */ /* 0x001fe40000000020 */
[----:B------:R-:W-:Y:S01]  /*30c0*/  IMAD.U32 R46, R46, 0x10000, RZ ;  /* 0x000100002e2e7824 */ /* 0x000fe200078e00ff */
[----:B----4-:R-:W-:Y:S01]  /*30d0*/  FADD R41, R34, R37 ;  /* 0x0000002522297221 */ /* 0x010fe20000000000 */
        /* <DEDUP_REMOVED lines=13> */
[C---:B------:R-:W-:Y:S01]  /*31b0*/  FMUL R36, R23.reuse, R36 ;  /* 0x0000002417247220 */ /* 0x040fe20000400000 */
        /* <DEDUP_REMOVED lines=13> */
[----:B------:R-:W-:Y:S01]  /*3290*/  IADD3 R38, R26, 0x800, RZ ;  /* 0x000008001a267810 */ /* 0x000fe20007ffe0ff */
        /* <DEDUP_REMOVED lines=13> */
[----:B------:R2:W3:Y:S04]  /*3370*/  LDG.E.EL R46, [R46.64] ;  /* 0x000000042e2e7981 */ /* 0x0004e8000c2e1900 */
[----:B0-----:R0:W4:Y:S04]  /*3380*/  LDG.E.EL.64 R32, [R48.64] ;  /* 0x0000000430207981 */ /* 0x001128000c2e1b00 */
[----:B------:R-:W1:Y:S04]  /*3390*/  LDG.E.EL R50, [R28.64+0x5800] ;  /* 0x005800041c327981 */ /* 0x000e68000c2e1900 */
[----:B------:R-:W5:Y:S01]  /*33a0*/  LDG.E.EL.64 R34, [R30.64+0xb000] ;  /* 0x00b000041e227981 */ /* 0x000f62000c2e1b00 */
[----:B------:R-:W-:-:S03]  /*33b0*/  FSETP.GT.AND P6, PT, R8, +INF , PT ;  /* 0x7f8000000800780b */ /* 0x000fc60003fc4000 */
[----:B------:R-:W-:Y:S01]  /*33c0*/  LDS R36, [R25+0x408] ;  /* 0x0004080019247984 */ /* 0x000fe20000000800 */
[----:B--2---:R-:W-:Y:S02]  /*33d0*/  FSEL R47, R8, +INF , !P6 ;  /* 0x7f800000082f7808 */ /* 0x004fe40007000000 */
[C---:B------:R-:W-:Y:S02]  /*33e0*/  FSETP.GT.AND P5, PT, R10.reuse, +INF , PT ;  /* 0x7f8000000a00780b */ /* 0x040fe40003fa4000 */
[----:B------:R-:W-:Y:S02]  /*33f0*/  FSETP.GT.AND P6, PT, R13, +INF , PT ;  /* 0x7f8000000d00780b */ /* 0x000fe40003fc4000 */
[----:B------:R-:W-:Y:S02]  /*3400*/  FSEL R47, R47, +INF , !P2 ;  /* 0x7f8000002f2f7808 */ /* 0x000fe40005000000 */
[----:B0-----:R-:W-:Y:S02]  /*3410*/  FSEL R48, R10, +INF , !P5 ;  /* 0x7f8000000a307808 */ /* 0x001fe40006800000 */
[----:B------:R-:W-:-:S02]  /*3420*/  FSETP.GEU.AND P5, PT, R47, R16, PT ;  /* 0x000000102f00720b */ /* 0x000fc40003fae000 */
[----:B------:R-:W-:Y:S02]  /*3430*/  FSEL R48, R48, +INF , !P2 ;  /* 0x7f80000030307808 */ /* 0x000fe40005000000 */
[----:B------:R-:W-:Y:S02]  /*3440*/  IADD3 R52, R26, 0xa00, RZ ;  /* 0x00000a001a347810 */ /* 0x000fe40007ffe0ff */
[C---:B---3--:R-:W-:Y:S01]  /*3450*/  PRMT R39, R46.reuse, 0x7632, R39 ;  /* 0x000076322e277816 */ /* 0x048fe20000000027 */
[----:B------:R-:W-:-:S04]  /*3460*/  IMAD.U32 R45, R46, 0x10000, RZ ;  /* 0x000100002e2d7824 */ /* 0x000fc800078e00ff */
[----:B------:R-:W-:Y:S01]  /*3470*/  IMAD.U32 R44, R39, 0x10000, RZ ;  /* 0x00010000272c7824 */ /* 0x000fe200078e00ff */
[----:B----4-:R-:W-:Y:S02]  /*3480*/  FADD R39, R32, R45 ;  /* 0x0000002d20277221 */ /* 0x010fe40000000000 */
[----:B------:R-:W0:Y:S01]  /*3490*/  LDS R32, [R25] ;  /* 0x0000000019207984 */ /* 0x000e220000000800 */
[C---:B-1----:R-:W-:Y:S01]  /*34a0*/  PRMT R37, R50.reuse, 0x7632, R37 ;  /* 0x0000763232257816 */ /* 0x042fe20000000025 */
[----:B------:R-:W-:Y:S01]  /*34b0*/  IMAD.U32 R45, R50, 0x10000, RZ ;  /* 0x00010000322d7824 */ /* 0x000fe200078e00ff */
[----:B------:R-:W-:Y:S01]  /*34c0*/  FSEL R50, R13, +INF , !P6 ;  /* 0x7f8000000d327808 */ /* 0x000fe20007000000 */
[----:B------:R-:W-:Y:S01]  /*34d0*/  FADD R33, R33, R44 ;  /* 0x0000002c21217221 */ /* 0x000fe20000000000 */
[----:B------:R-:W-:Y:S01]  /*34e0*/  FSETP.GT.AND P6, PT, R15, +INF , PT ;  /* 0x7f8000000f00780b */ /* 0x000fe20003fc4000 */
[----:B------:R-:W-:-:S03]  /*34f0*/  IMAD.U32 R44, R37, 0x10000, RZ ;  /* 0x00010000252c7824 */ /* 0x000fc600078e00ff */
[----:B------:R-:W-:Y:S01]  /*3500*/  FSEL R51, R15, +INF , !P6 ;  /* 0x7f8000000f337808 */ /* 0x000fe20007000000 */
[----:B-----5:R-:W-:Y:S01]  /*3510*/  FADD R35, R35, R44 ;  /* 0x0000002c23237221 */ /* 0x020fe20000000000 */
[----:B------:R-:W-:Y:S02]  /*3520*/  FSEL R44, R47, R16, !P5 ;  /* 0x000000102f2c7208 */ /* 0x000fe40006800000 */
[C---:B------:R-:W-:Y:S02]  /*3530*/  FSETP.GEU.AND P5, PT, R48.reuse, R9, PT ;  /* 0x000000093000720b */ /* 0x040fe40003fae000 */
[----:B------:R-:W-:Y:S02]  /*3540*/  FSEL R51, R51, +INF , !P2 ;  /* 0x7f80000033337808 */ /* 0x000fe40005000000 */
[----:B------:R-:W-:Y:S02]  /*3550*/  FSETP.NAN.AND P6, PT, R47, R47, PT ;  /* 0x0000002f2f00720b */ /* 0x000fe40003fc8000 */
[----:B------:R-:W-:-:S02]  /*3560*/  FSEL R37, R48, R9, !P5 ;  /* 0x0000000930257208 */ /* 0x000fc40006800000 */
[----:B------:R-:W-:Y:S02]  /*3570*/  FSETP.GEU.AND P5, PT, R51, R18, PT ;  /* 0x000000123300720b */ /* 0x000fe40003fae000 */
[----:B------:R-:W-:Y:S02]  /*3580*/  FSEL R50, R50, +INF , !P2 ;  /* 0x7f80000032327808 */ /* 0x000fe40005000000 */
[----:B------:R-:W-:Y:S02]  /*3590*/  @!P2 FSEL R47, R47, R44, P6 ;  /* 0x0000002c2f2fa208 */ /* 0x000fe40003000000 */
[----:B------:R-:W-:Y:S01]  /*35a0*/  FSEL R44, R51, R18, !P5 ;  /* 0x00000012332c7208 */ /* 0x000fe20006800000 */
[----:B------:R-:W-:Y:S01]  /*35b0*/  BAR.SYNC.DEFER_BLOCKING 0x0 ;  /* 0x0000000000007b1d */ /* 0x000fe20000010000 */
[----:B------:R-:W-:Y:S02]  /*35c0*/  FSETP.NAN.AND P5, PT, R48, R48, PT ;  /* 0x000000303000720b */ /* 0x000fe40003fa8000 */
[----:B------:R-:W-:-:S02]  /*35d0*/  FSETP.GEU.AND P6, PT, R50, R21, PT ;  /* 0x000000153200720b */ /* 0x000fc40003fce000 */
[----:B------:R-:W-:Y:S02]  /*35e0*/  @!P2 FSEL R48, R48, R37, P5 ;  /* 0x000000253030a208 */ /* 0x000fe40002800000 */
[C---:B------:R-:W-:Y:S02]  /*35f0*/  FSEL R37, R50.reuse, R21, !P6 ;  /* 0x0000001532257208 */ /* 0x040fe40007000000 */
[----:B------:R-:W-:Y:S01]  /*3600*/  FSETP.NAN.AND P5, PT, R50, R50, PT ;  /* 0x000000323200720b */ /* 0x000fe20003fa8000 */
[----:B------:R-:W-:Y:S01]  /*3610*/  FADD R34, R34, R45 ;  /* 0x0000002d22227221 */ /* 0x000fe20000000000 */
[C---:B------:R-:W-:Y:S01]  /*3620*/  FSETP.NAN.AND P6, PT, R51.reuse, R51, PT ;  /* 0x000000333300720b */ /* 0x040fe20003fc8000 */
[----:B0-----:R-:W-:Y:S01]  /*3630*/  IMAD.U32 R45, R32, 0x10000, RZ ;  /* 0x00010000202d7824 */ /* 0x001fe200078e00ff */
[----:B------:R-:W-:Y:S01]  /*3640*/  @!P2 FSEL R50, R50, R37, P5 ;  /* 0x000000253232a208 */ /* 0x000fe20002800000 */
[----:B------:R-:W-:Y:S01]  /*3650*/  IMAD.U32 R37, R36, 0x10000, RZ ;  /* 0x0001000024257824 */ /* 0x000fe200078e00ff */
[----:B------:R-:W-:Y:S01]  /*3660*/  @!P2 FSEL R51, R51, R44, P6 ;  /* 0x0000002c3333a208 */ /* 0x000fe20003000000 */
[----:B------:R-:W-:-:S02]  /*3670*/  FADD R46, -R24, R45 ;  /* 0x0000002d182e7221 */ /* 0x000fc40000000100 */
[----:B------:R-:W-:Y:S01]  /*3680*/  FADD R44, -R20, R37 ;  /* 0x00000025142c7221 */ /* 0x000fe20000000100 */
[----:B------:R-:W-:Y:S01]  /*3690*/  FADD R39, R39, 1 ;  /* 0x3f80000027277421 */ /* 0x000fe20000000000 */
[----:B------:R-:W-:Y:S01]  /*36a0*/  FMUL R49, R23, R46 ;  /* 0x0000002e17317220 */ /* 0x000fe20000400000 */
[----:B------:R-:W-:Y:S01]  /*36b0*/  PRMT R32, R32, 0x7632, R32 ;  /* 0x0000763220207816 */ /* 0x000fe20000000020 */
[----:B------:R-:W-:Y:S01]  /*36c0*/  FMUL R45, R11, R44 ;  /* 0x0000002c0b2d7220 */ /* 0x000fe20000400000 */
[----:B------:R-:W-:Y:S01]  /*36d0*/  PRMT R36, R36, 0x7632, R36 ;  /* 0x0000763224247816 */ /* 0x000fe20000000024 */
[-CC-:B------:R-:W-:Y:S02]  /*36e0*/  FFMA R49, R49, R39.reuse, R34.reuse ;  /* 0x0000002731317223 */ /* 0x180fe40000000022 */
[----:B------:R-:W-:Y:S01]  /*36f0*/  FFMA R45, R45, R39, R34 ;  /* 0x000000272d2d7223 */ /* 0x000fe20000000022 */
[----:B------:R-:W-:Y:S02]  /*3700*/  IMAD.U32 R39, R32, 0x10000, RZ ;  /* 0x0001000020277824 */ /* 0x000fe400078e00ff */
[----:B------:R-:W-:-:S02]  /*3710*/  IMAD.U32 R37, R36, 0x10000, RZ ;  /* 0x0001000024257824 */ /* 0x000fc400078e00ff */
[----:B------:R-:W-:Y:S02]  /*3720*/  FADD R34, -R24, R39 ;  /* 0x0000002718227221 */ /* 0x000fe40000000100 */
[----:B------:R-:W-:Y:S01]  /*3730*/  FADD R32, -R20, R37 ;  /* 0x0000002514207221 */ /* 0x000fe20000000100 */
[----:B------:R-:W-:Y:S01]  /*3740*/  FADD R33, R33, 1 ;  /* 0x3f80000021217421 */ /* 0x000fe20000000000 */
[----:B------:R-:W-:Y:S02]  /*3750*/  FMUL R34, R23, R34 ;  /* 0x0000002217227220 */ /* 0x000fe40000400000 */
[----:B------:R-:W-:Y:S02]  /*3760*/  FMUL R32, R11, R32 ;  /* 0x000000200b207220 */ /* 0x000fe40000400000 */
[-CC-:B------:R-:W-:Y:S02]  /*3770*/  FFMA R46, R34, R33.reuse, R35.reuse ;  /* 0x00000021222e7223 */ /* 0x180fe40000000023 */
[----:B------:R-:W-:-:S03]  /*3780*/  FFMA R44, R32, R33, R35 ;  /* 0x00000021202c7223 */ /* 0x000fc60000000023 */
[----:B------:R-:W-:Y:S02]  /*3790*/  F2FP.BF16.PACK_AB R54, R46, R49 ;  /* 0x000000312e36723e */ /* 0x000fe400000010ff */
[----:B------:R-:W-:-:S03]  /*37a0*/  F2FP.BF16.PACK_AB R56, R44, R45 ;  /* 0x0000002d2c38723e */ /* 0x000fc600000010ff */
[----:B------:R-:W-:Y:S04]  /*37b0*/  STS [R25], R54 ;  /* 0x0000003619007388 */ /* 0x000fe80000000800 */
[----:B------:R-:W-:Y:S04]  /*37c0*/  STS [R25+0x408], R56 ;  /* 0x0004083819007388 */ /* 0x000fe80000000800 */
[----:B------:R-:W-:Y:S06]  /*37d0*/  BAR.SYNC.DEFER_BLOCKING 0x0 ;  /* 0x0000000000007b1d */ /* 0x000fec0000010000 */
[----:B------:R-:W0:Y:S01]  /*37e0*/  LDS.64 R32, [R5] ;  /* 0x0000000005207984 */ /* 0x000e220000000a00 */
[----:B------:R-:W-:Y:S01]  /*37f0*/  IMAD.WIDE R34, R38, R3, c[0x0][0x1a8] ;  /* 0x00006a0026227625 */ /* 0x000fe200078e0203 */
[----:B------:R-:W-:-:S03]  /*3800*/  CS2R R36, SRZ ;  /* 0x0000000000247805 */ /* 0x000fc6000001ff00 */
[----:B------:R-:W-:Y:S01]  /*3810*/  IMAD.WIDE R38, R52, R3, c[0x0][0x1a0] ;  /* 0x0000680034267625 */ /* 0x000fe200078e0203 */
[----:B0-----:R0:W-:Y:S04]  /*3820*/  @!P1 STG.E.64 [R34.64], R32 ;  /* 0x0000002022009986 */ /* 0x0011e8000c101b04 */
[----:B------:R-:W2:Y:S04]  /*3830*/  @!P1 LDG.E.EF.64 R36, [R38.64] ;  /* 0x0000000426249981 */ /* 0x000ea8000c0e1b00 */
[----:B------:R-:W-:Y:S01]  /*3840*/  BAR.SYNC.DEFER_BLOCKING 0x0 ;  /* 0x0000000000007b1d */ /* 0x000fe20000010000 */
[----:B------:R-:W-:-:S05]  /*3850*/  LOP3.LUT R27, R27, 0xa00, RZ, 0xfc, !PT ;  /* 0x00000a001b1b7812 */ /* 0x000fca00078efcff */
[----:B0-----:R-:W-:-:S04]  /*3860*/  IMAD.WIDE.U32 R34, R27, R3, c[0x0][0x170] ;  /* 0x00005c001b227625 */ /* 0x001fc800078e0003 */
[----:B------:R-:W-:Y:S01]  /*3870*/  IMAD.WIDE.U32 R32, R27, R22, c[0x0][0x168] ;  /* 0x00005a001b207625 */ /* 0x000fe200078e0016 */
[----:B------:R-:W-:-:S04]  /*3880*/  FSETP.GEU.AND P5, PT, R10, -INF , PT ;  /* 0xff8000000a00780b */ /* 0x000fc80003fae000 */
[----:B------:R-:W-:Y:S02]  /*3890*/  FSEL R22, R10, -INF , P5 ;  /* 0xff8000000a167808 */ /* 0x000fe40002800000 */
[----:B------:R-:W-:-:S04]  /*38a0*/  FSETP.GEU.AND P5, PT, R8, -INF , PT ;  /* 0xff8000000800780b */ /* 0x000fc80003fae000 */
[----:B------:R-:W-:Y:S02]  /*38b0*/  FSEL R10, R8, -INF , P5 ;  /* 0xff800000080a7808 */ /* 0x000fe40002800000 */
[C---:B------:R-:W-:Y:S02]  /*38c0*/  FSETP.GEU.AND P5, PT, R15.reuse, -INF , PT ;  /* 0xff8000000f00780b */ /* 0x040fe40003fae000 */
[----:B------:R-:W-:Y:S02]  /*38d0*/  FSEL R8, R22, -INF , !P2 ;  /* 0xff80000016087808 */ /* 0x000fe40005000000 */
[----:B------:R-:W-:Y:S02]  /*38e0*/  FSEL R15, R15, -INF , P5 ;  /* 0xff8000000f0f7808 */ /* 0x000fe40002800000 */
[----:B------:R-:W-:Y:S02]  /*38f0*/  FSETP.GT.AND P5, PT, R8, R9, PT ;  /* 0x000000090800720b */ /* 0x000fe40003fa4000 */
[----:B------:R-:W-:-:S02]  /*3900*/  FSEL R10, R10, -INF , !P2 ;  /* 0xff8000000a0a7808 */ /* 0x000fc40005000000 */
[----:B------:R-:W-:Y:S02]  /*3910*/  FSEL R27, R8, R9, P5 ;  /* 0x00000009081b7208 */ /* 0x000fe40002800000 */
[CC--:B------:R-:W-:Y:S02]  /*3920*/  FSETP.GT.AND P5, PT, R10.reuse, R16.reuse, PT ;  /* 0x000000100a00720b */ /* 0x0c0fe40003fa4000 */
[----:B------:R-:W-:Y:S02]  /*3930*/  FSEL R9, R15, -INF , !P2 ;  /* 0xff8000000f097808 */ /* 0x000fe40005000000 */
[----:B------:R-:W-:Y:S01]  /*3940*/  FSEL R15, R10, R16, P5 ;  /* 0x000000100a0f7208 */ /* 0x000fe20002800000 */
[----:B--2---:R-:W-:Y:S04]  /*3950*/  STS.64 [R5], R36 ;  /* 0x0000002405007388 */ /* 0x004fe80000000a00 */
[----:B------:R-:W-:Y:S06]  /*3960*/  BAR.SYNC.DEFER_BLOCKING 0x0 ;  /* 0x0000000000007b1d */ /* 0x000fec0000010000 */
[----:B------:R0:W2:Y:S04]  /*3970*/  LDG.E.EL R28, [R28.64+0x5c00] ;  /* 0x005c00041c1c7981 */ /* 0x0000a8000c2e1900 */
[----:B------:R1:W3:Y:S04]  /*3980*/  LDG.E.EL R34, [R34.64] ;  /* 0x0000000422227981 */ /* 0x0002e8000c2e1900 */
[----:B------:R-:W4:Y:S04]  /*3990*/  LDG.E.EL.64 R32, [R32.64] ;  /* 0x0000000420207981 */ /* 0x000f28000c2e1b00 */
[----:B------:R-:W5:Y:S01]  /*39a0*/  LDG.E.EL.64 R30, [R30.64+0xb800] ;  /* 0x00b800041e1e7981 */ /* 0x000f62000c2e1b00 */
[----:B------:R-:W-:-:S02]  /*39b0*/  FSETP.GT.AND P5, PT, R9, R18, PT ;  /* 0x000000120900720b */ /* 0x000fc40003fa4000 */
[C---:B------:R-:W-:Y:S02]  /*39c0*/  FSETP.NAN.AND P6, PT, R9.reuse, R9, PT ;  /* 0x000000090900720b */ /* 0x040fe40003fc8000 */
[C---:B------:R-:W-:Y:S02]  /*39d0*/  FSEL R18, R9.reuse, R18, P5 ;  /* 0x0000001209127208 */ /* 0x040fe40002800000 */
[----:B------:R-:W-:Y:S02]  /*39e0*/  FSETP.NAN.AND P5, PT, R8, R8, PT ;  /* 0x000000080800720b */ /* 0x000fe40003fa8000 */
[----:B------:R-:W-:Y:S02]  /*39f0*/  @!P2 FSEL R9, R9, R18, P6 ;  /* 0x000000120909a208 */ /* 0x000fe40003000000 */
[----:B------:R-:W-:Y:S02]  /*3a00*/  FSETP.NAN.AND P6, PT, R10, R10, PT ;  /* 0x0000000a0a00720b */ /* 0x000fe40003fc8000 */
[----:B------:R-:W-:-:S02]  /*3a10*/  @!P2 FSEL R8, R8, R27, P5 ;  /* 0x0000001b0808a208 */ /* 0x000fc40002800000 */
[C---:B------:R-:W-:Y:S02]  /*3a20*/  FSETP.GEU.AND P5, PT, R47.reuse, R19, PT ;  /* 0x000000132f00720b */ /* 0x040fe40003fae000 */
[----:B------:R-:W-:Y:S02]  /*3a30*/  @!P2 FSEL R10, R10, R15, P6 ;  /* 0x0000000f0a0aa208 */ /* 0x000fe40003000000 */
[C---:B------:R-:W-:Y:S02]  /*3a40*/  FSETP.NAN.AND P6, PT, R47.reuse, R47, PT ;  /* 0x0000002f2f00720b */ /* 0x040fe40003fc8000 */
[C---:B------:R-:W-:Y:S02]  /*3a50*/  FSEL R16, R47.reuse, R19, !P5 ;  /* 0x000000132f107208 */ /* 0x040fe40006800000 */
[----:B------:R-:W-:Y:S02]  /*3a60*/  FSETP.GEU.AND P5, PT, R50, R14, PT ;  /* 0x0000000e3200720b */ /* 0x000fe40003fae000 */
[----:B------:R-:W-:-:S02]  /*3a70*/  FSEL R16, R47, R16, P6 ;  /* 0x000000102f107208 */ /* 0x000fc40003000000 */
[C---:B------:R-:W-:Y:S02]  /*3a80*/  FSETP.NAN.AND P6, PT, R50.reuse, R50, PT ;  /* 0x000000323200720b */ /* 0x040fe40003fc8000 */
[----:B------:R-:W-:Y:S02]  /*3a90*/  FSEL R15, R50, R14, !P5 ;  /* 0x0000000e320f7208 */ /* 0x000fe40006800000 */
[----:B------:R-:W-:Y:S02]  /*3aa0*/  FSETP.GEU.AND P5, PT, R48, R17, PT ;  /* 0x000000113000720b */ /* 0x000fe40003fae000 */
[----:B------:R-:W-:Y:S02]  /*3ab0*/  FSEL R15, R50, R15, P6 ;  /* 0x0000000f320f7208 */ /* 0x000fe40003000000 */
[C---:B------:R-:W-:Y:S02]  /*3ac0*/  FSETP.NAN.AND P6, PT, R48.reuse, R48, PT ;  /* 0x000000303000720b */ /* 0x040fe40003fc8000 */
[----:B------:R-:W-:-:S02]  /*3ad0*/  FSEL R27, R48, R17, !P5 ;  /* 0x00000011301b7208 */ /* 0x000fc40006800000 */
[----:B0-----:R-:W-:Y:S02]  /*3ae0*/  FSEL R29, R15, R50, !P2 ;  /* 0x000000320f1d7208 */ /* 0x001fe40005000000 */
[CC--:B------:R-:W-:Y:S01]  /*3af0*/  FSETP.GEU.AND P5, PT, R51.reuse, R12.reuse, PT ;  /* 0x0000000c3300720b */ /* 0x0c0fe20003fae000 */
[----:B------:R-:W0:Y:S01]  /*3b00*/  LDS R15, [R25] ;  /* 0x00000000190f7984 */ /* 0x000e220000000800 */
[----:B------:R-:W-:Y:S02]  /*3b10*/  FSEL R27, R48, R27, P6 ;  /* 0x0000001b301b7208 */ /* 0x000fe40003000000 */
[C---:B------:R-:W-:Y:S02]  /*3b20*/  FSETP.NAN.AND P6, PT, R51.reuse, R51, PT ;  /* 0x000000333300720b */ /* 0x040fe40003fc8000 */
[----:B------:R-:W-:Y:S02]  /*3b30*/  FSEL R22, R51, R12, !P5 ;  /* 0x0000000c33167208 */ /* 0x000fe40006800000 */
[----:B------:R-:W-:-:S02]  /*3b40*/  FSEL R18, R16, R47, !P2 ;  /* 0x0000002f10127208 */ /* 0x000fc40005000000 */
[----:B------:R-:W-:Y:S02]  /*3b50*/  FSEL R22, R51, R22, P6 ;  /* 0x0000001633167208 */ /* 0x000fe40003000000 */
[----:B------:R-:W-:Y:S02]  /*3b60*/  FSETP.GEU.AND P6, PT, R29, R40, PT ;  /* 0x000000281d00720b */ /* 0x000fe40003fce000 */
[----:B------:R-:W-:Y:S02]  /*3b70*/  FSEL R48, R27, R48, !P2 ;  /* 0x000000301b307208 */ /* 0x000fe40005000000 */
[----:B------:R-:W-:Y:S02]  /*3b80*/  FSETP.GEU.AND P5, PT, R18, R41, PT ;  /* 0x000000291200720b */ /* 0x000fe40003fae000 */
[----:B------:R-:W-:Y:S02]  /*3b90*/  FSEL R16, R29, R40, !P6 ;  /* 0x000000281d107208 */ /* 0x000fe40007000000 */
[----:B------:R-:W-:-:S02]  /*3ba0*/  FSETP.GEU.AND P6, PT, R48, R43, PT ;  /* 0x0000002b3000720b */ /* 0x000fc40003fce000 */
[----:B-1----:R-:W-:Y:S02]  /*3bb0*/  FSEL R35, R18, R41, !P5 ;  /* 0x0000002912237208 */ /* 0x002fe40006800000 */
[----:B------:R-:W-:Y:S02]  /*3bc0*/  FSEL R51, R22, R51, !P2 ;  /* 0x0000003316337208 */ /* 0x000fe40005000000 */
[----:B------:R-:W-:Y:S02]  /*3bd0*/  FSETP.NAN.AND P5, PT, R29, R29, PT ;  /* 0x0000001d1d00720b */ /* 0x000fe40003fa8000 */
[----:B------:R-:W-:Y:S02]  /*3be0*/  FSEL R27, R48, R43, !P6 ;  /* 0x0000002b301b7208 */ /* 0x000fe40007000000 */
[----:B------:R-:W-:Y:S02]  /*3bf0*/  FSETP.GEU.AND P6, PT, R51, R42, PT ;  /* 0x0000002a3300720b */ /* 0x000fe40003fce000 */
[----:B------:R-:W-:-:S02]  /*3c00*/  @!P2 FSEL R29, R29, R16, P5 ;  /* 0x000000101d1da208 */ /* 0x000fc40002800000 */
[C---:B------:R-:W-:Y:S02]  /*3c10*/  FSETP.NAN.AND P5, PT, R48.reuse, R48, PT ;  /* 0x000000303000720b */ /* 0x040fe40003fa8000 */
[C---:B------:R-:W-:Y:S02]  /*3c20*/  FSEL R16, R51.reuse, R42, !P6 ;  /* 0x0000002a33107208 */ /* 0x040fe40007000000 */
[----:B------:R-:W-:Y:S02]  /*3c30*/  FSETP.NAN.AND P6, PT, R51, R51, PT ;  /* 0x000000333300720b */ /* 0x000fe40003fc8000 */
[----:B------:R-:W-:Y:S02]  /*3c40*/  @!P2 FSEL R48, R48, R27, P5 ;  /* 0x0000001b3030a208 */ /* 0x000fe40002800000 */
[----:B------:R-:W-:Y:S01]  /*3c50*/  FSETP.GEU.AND P5, PT, R29, R46, PT ;  /* 0x0000002e1d00720b */ /* 0x000fe20003fae000 */
[----:B------:R-:W1:Y:S01]  /*3c60*/  LDS R27, [R25+0x408] ;  /* 0x00040800191b7984 */ /* 0x000e620000000800 */
[----:B------:R-:W-:-:S03]  /*3c70*/  @!P2 FSEL R51, R51, R16, P6 ;  /* 0x000000103333a208 */ /* 0x000fc60003000000 */
[----:B------:R-:W-:Y:S01]  /*3c80*/  BAR.SYNC.DEFER_BLOCKING 0x0 ;  /* 0x0000000000007b1d */ /* 0x000fe20000010000 */
[C---:B------:R-:W-:Y:S02]  /*3c90*/  FSETP.NAN.AND P6, PT, R29.reuse, R29, PT ;  /* 0x0000001d1d00720b */ /* 0x040fe40003fc8000 */
[----:B------:R-:W-:-:S04]  /*3ca0*/  FSEL R16, R29, R46, !P5 ;  /* 0x0000002e1d107208 */ /* 0x000fc80006800000 */
[----:B------:R-:W-:-:S04]  /*3cb0*/  FSEL R16, R29, R16, P6 ;  /* 0x000000101d107208 */ /* 0x000fc80003000000 */
[----:B------:R-:W-:Y:S02]  /*3cc0*/  FSEL R22, R16, R29, !P2 ;  /* 0x0000001d10167208 */ /* 0x000fe40005000000 */
[C---:B------:R-:W-:Y:S02]  /*3cd0*/  FSETP.NAN.AND P5, PT, R18.reuse, R18, PT ;  /* 0x000000121200720b */ /* 0x040fe40003fa8000 */
[----:B0-----:R-:W-:Y:S02]  /*3ce0*/  PRMT R16, R15, 0x7632, R16 ;  /* 0x000076320f107816 */ /* 0x001fe40000000010 */
[----:B------:R-:W-:-:S04]  /*3cf0*/  @!P2 FSEL R18, R18, R35, P5 ;  /* 0x000000231212a208 */ /* 0x000fc80002800000 */
[----:B------:R-:W-:Y:S02]  /*3d00*/  FSETP.GEU.AND P6, PT, R18, R49, PT ;  /* 0x000000311200720b */ /* 0x000fe40003fce000 */
[----:B------:R-:W-:Y:S02]  /*3d10*/  FSETP.GEU.AND P5, PT, R48, R45, PT ;  /* 0x0000002d3000720b */ /* 0x000fe40003fae000 */
[C---:B--2---:R-:W-:Y:S01]  /*3d20*/  PRMT R29, R28.reuse, 0x7632, R29 ;  /* 0x000076321c1d7816 */ /* 0x044fe2000000001d */
[----:B------:R-:W-:Y:S01]  /*3d30*/  IMAD.U32 R37, R28, 0x10000, RZ ;  /* 0x000100001c257824 */ /* 0x000fe200078e00ff */
[----:B---3--:R-:W-:-:S03]  /*3d40*/  PRMT R28, R34, 0x7632, R28 ;  /* 0x00007632221c7816 */ /* 0x008fc6000000001c */
[----:B------:R-:W-:Y:S02]  /*3d50*/  IMAD.U32 R36, R29, 0x10000, RZ ;  /* 0x000100001d247824 */ /* 0x000fe400078e00ff */
[----:B------:R-:W-:Y:S02]  /*3d60*/  IMAD.U32 R29, R15, 0x10000, RZ ;  /* 0x000100000f1d7824 */ /* 0x000fe400078e00ff */
[----:B------:R-:W-:Y:S02]  /*3d70*/  IMAD.U32 R15, R16, 0x10000, RZ ;  /* 0x00010000100f7824 */ /* 0x000fe400078e00ff */
[----:B------:R-:W-:Y:S01]  /*3d80*/  IMAD.U32 R28, R28, 0x10000, RZ ;  /* 0x000100001c1c7824 */ /* 0x000fe200078e00ff */
[----:B------:R-:W-:Y:S01]  /*3d90*/  FADD R16, -R24, R29 ;  /* 0x0000001d18107221 */ /* 0x000fe20000000100 */
[----:B------:R-:W-:Y:S01]  /*3da0*/  IMAD.U32 R35, R34, 0x10000, RZ ;  /* 0x0001000022237824 */ /* 0x000fe200078e00ff */
[----:B------:R-:W-:Y:S01]  /*3db0*/  FADD R24, -R24, R15 ;  /* 0x0000000f18187221 */ /* 0x000fe20000000100 */
[----:B----4-:R-:W-:Y:S01]  /*3dc0*/  FADD R28, R33, R28 ;  /* 0x0000001c211c7221 */ /* 0x010fe20000000000 */
[C---:B------:R-:W-:Y:S01]  /*3dd0*/  FMUL R33, R23.reuse, R16 ;  /* 0x0000001017217220 */ /* 0x040fe20000400000 */
[----:B------:R-:W-:Y:S01]  /*3de0*/  FADD R32, R32, R35 ;  /* 0x0000002320207221 */ /* 0x000fe20000000000 */
[C---:B------:R-:W-:Y:S01]  /*3df0*/  FSEL R15, R18.reuse, R49, !P6 ;  /* 0x00000031120f7208 */ /* 0x040fe20007000000 */
[----:B------:R-:W-:Y:S01]  /*3e00*/  FMUL R16, R23, R24 ;  /* 0x0000001817107220 */ /* 0x000fe20000400000 */
[----:B------:R-:W-:Y:S01]  /*3e10*/  FSETP.NAN.AND P6, PT, R18, R18, PT ;  /* 0x000000121200720b */ /* 0x000fe20003fc8000 */
[----:B-----5:R-:W-:Y:S01]  /*3e20*/  FADD R31, R31, R36 ;  /* 0x000000241f1f7221 */ /* 0x020fe20000000000 */
[----:B------:R-:W-:Y:S01]  /*3e30*/  FADD R24, R28, 1 ;  /* 0x3f8000001c187421 */ /* 0x000fe20000000000 */
[----:B------:R-:W-:Y:S01]  /*3e40*/  FADD R30, R30, R37 ;  /* 0x000000251e1e7221 */ /* 0x000fe20000000000 */
[----:B------:R-:W-:Y:S01]  /*3e50*/  FADD R32, R32, 1 ;  /* 0x3f80000020207421 */ /* 0x000fe20000000000 */
[----:B------:R-:W-:-:S02]  /*3e60*/  FSEL R29, R48, R45, !P5 ;  /* 0x0000002d301d7208 */ /* 0x000fc40006800000 */
[----:B------:R-:W-:Y:S01]  /*3e70*/  FSEL R23, R18, R15, P6 ;  /* 0x0000000f12177208 */ /* 0x000fe20003000000 */
[----:B------:R-:W-:Y:S01]  /*3e80*/  FFMA R15, R16, R24, R31 ;  /* 0x00000018100f7223 */ /* 0x000fe2000000001f */
[C---:B------:R-:W-:Y:S01]  /*3e90*/  FSETP.NAN.AND P5, PT, R48.reuse, R48, PT ;  /* 0x000000303000720b */ /* 0x040fe20003fa8000 */
[----:B------:R-:W-:Y:S01]  /*3ea0*/  FFMA R16, R33, R32, R30 ;  /* 0x0000002021107223 */ /* 0x000fe2000000001e */
[----:B------:R-:W-:Y:S02]  /*3eb0*/  FSETP.GEU.AND P6, PT, R51, R44, PT ;  /* 0x0000002c3300720b */ /* 0x000fe40003fce000 */
[----:B------:R-:W-:Y:S02]  /*3ec0*/  FSEL R23, R23, R18, !P2 ;  /* 0x0000001217177208 */ /* 0x000fe40005000000 */
[----:B------:R-:W-:Y:S02]  /*3ed0*/  FSEL R29, R48, R29, P5 ;  /* 0x0000001d301d7208 */ /* 0x000fe40002800000 */
[----:B------:R-:W-:-:S02]  /*3ee0*/  FSETP.GEU.AND P5, PT, R22, R15, PT ;  /* 0x0000000f1600720b */ /* 0x000fc40003fae000 */
[----:B------:R-:W-:Y:S02]  /*3ef0*/  FSEL R18, R51, R44, !P6 ;  /* 0x0000002c33127208 */ /* 0x000fe40007000000 */
[----:B------:R-:W-:Y:S02]  /*3f00*/  FSETP.GEU.AND P6, PT, R23, R16, PT ;  /* 0x000000101700720b */ /* 0x000fe40003fce000 */
[C---:B------:R-:W-:Y:S02]  /*3f10*/  FSEL R33, R22.reuse, R15, !P5 ;  /* 0x0000000f16217208 */ /* 0x040fe40006800000 */
[----:B------:R-:W-:Y:S02]  /*3f20*/  FSETP.NAN.AND P5, PT, R22, R22, PT ;  /* 0x000000161600720b */ /* 0x000fe40003fa8000 */
[----:B-1----:R-:W-:Y:S02]  /*3f30*/  PRMT R28, R27, 0x7632, R28 ;  /* 0x000076321b1c7816 */ /* 0x002fe4000000001c */
[----:B------:R-:W-:Y:S01]  /*3f40*/  FSEL R34, R23, R16, !P6 ;  /* 0x0000001017227208 */ /* 0x000fe20007000000 */
[----:B------:R-:W-:Y:S01]  /*3f50*/  IMAD.U32 R27, R27, 0x10000, RZ ;  /* 0x000100001b1b7824 */ /* 0x000fe200078e00ff */
[----:B------:R-:W-:-:S02]  /*3f60*/  FSETP.NAN.AND P6, PT, R23, R23, PT ;  /* 0x000000171700720b */ /* 0x000fc40003fc8000 */
[----:B------:R-:W-:Y:S02]  /*3f70*/  @!P2 FSEL R22, R22, R33, P5 ;  /* 0x000000211616a208 */ /* 0x000fe40002800000 */
[----:B------:R-:W-:Y:S01]  /*3f80*/  FSEL R48, R29, R48, !P2 ;  /* 0x000000301d307208 */ /* 0x000fe20005000000 */
[----:B------:R-:W-:Y:S01]  /*3f90*/  IMAD.U32 R29, R28, 0x10000, RZ ;  /* 0x000100001c1d7824 */ /* 0x000fe200078e00ff */
[----:B------:R-:W-:Y:S01]  /*3fa0*/  FSETP.NAN.AND P5, PT, R51, R51, PT ;  /* 0x000000333300720b */ /* 0x000fe20003fa8000 */
[C---:B------:R-:W-:Y:S01]  /*3fb0*/  FADD R28, -R20.reuse, R27 ;  /* 0x0000001b141c7221 */ /* 0x040fe20000000100 */
[----:B------:R-:W-:Y:S01]  /*3fc0*/  @!P2 FSEL R23, R23, R34, P6 ;  /* 0x000000221717a208 */ /* 0x000fe20003000000 */
[----:B------:R-:W-:Y:S01]  /*3fd0*/  FADD R20, -R20, R29 ;  /* 0x0000001d14147221 */ /* 0x000fe20000000100 */
[----:B------:R-:W-:Y:S01]  /*3fe0*/  FSEL R18, R51, R18, P5 ;  /* 0x0000001233127208 */ /* 0x000fe20002800000 */
[----:B------:R-:W-:Y:S01]  /*3ff0*/  FMUL R27, R11, R28 ;  /* 0x0000001c0b1b7220 */ /* 0x000fe20000400000 */
[----:B------:R-:W-:Y:S01]  /*4000*/  FSETP.NAN.AND P5, PT, R23, R23, PT ;  /* 0x000000171700720b */ /* 0x000fe20003fa8000 */
[----:B------:R-:W-:Y:S01]  /*4010*/  FMUL R20, R11, R20 ;  /* 0x000000140b147220 */ /* 0x000fe20000400000 */
[----:B------:R-:W-:Y:S01]  /*4020*/  FSETP.GEU.AND P6, PT, R23, R22, PT ;  /* 0x000000161700720b */ /* 0x000fe20003fce000 */
[----:B------:R-:W-:Y:S01]  /*4030*/  FFMA R11, R27, R32, R30 ;  /* 0x000000201b0b7223 */ /* 0x000fe2000000001e */
[----:B------:R-:W-:-:S02]  /*4040*/  FSEL R22, R23, R22, P5 ;  /* 0x0000001617167208 */ /* 0x000fc40002800000 */
[----:B------:R-:W-:Y:S01]  /*4050*/  FSEL R51, R18, R51, !P2 ;  /* 0x0000003312337208 */ /* 0x000fe20005000000 */
[----:B------:R-:W-:Y:S01]  /*4060*/  FFMA R18, R20, R24, R31 ;  /* 0x0000001814127223 */ /* 0x000fe2000000001f */
[----:B------:R-:W-:Y:S02]  /*4070*/  FSEL R23, R23, R22, !P6 ;  /* 0x0000001617177208 */ /* 0x000fe40007000000 */
[CC--:B------:R-:W-:Y:S02]  /*4080*/  FSETP.GEU.AND P5, PT, R48.reuse, R11.reuse, PT ;  /* 0x0000000b3000720b */ /* 0x0c0fe40003fae000 */
[----:B------:R-:W-:Y:S01]  /*4090*/  FSETP.GEU.AND P6, PT, R51, R18, PT ;  /* 0x000000123300720b */ /* 0x000fe20003fce000 */
[----:B------:R-:W0:Y:S01]  /*40a0*/  SHFL.BFLY PT, R22, R23, 0x10, 0x1f ;  /* 0x0e001f0017167f89 */ /* 0x000e2200000e0000 */
[C---:B------:R-:W-:Y:S02]  /*40b0*/  FSEL R27, R48.reuse, R11, !P5 ;  /* 0x0000000b301b7208 */ /* 0x040fe40006800000 */
[----:B------:R-:W-:-:S02]  /*40c0*/  FSETP.NAN.AND P5, PT, R48, R48, PT ;  /* 0x000000303000720b */ /* 0x000fc40003fa8000 */
[C---:B------:R-:W-:Y:S02]  /*40d0*/  FSEL R20, R51.reuse, R18, !P6 ;  /* 0x0000001233147208 */ /* 0x040fe40007000000 */
[C---:B------:R-:W-:Y:S02]  /*40e0*/  FSETP.NAN.AND P6, PT, R51.reuse, R51, PT ;  /* 0x000000333300720b */ /* 0x040fe40003fc8000 */
[----:B------:R-:W-:Y:S02]  /*40f0*/  @!P2 FSEL R48, R48, R27, P5 ;  /* 0x0000001b3030a208 */ /* 0x000fe40002800000 */
[----:B------:R-:W-:Y:S02]  /*4100*/  @!P2 FSEL R51, R51, R20, P6 ;  /* 0x000000143333a208 */ /* 0x000fe40003000000 */
[----:B------:R-:W-:-:S04]  /*4110*/  FSETP.NAN.AND P6, PT, R48, R48, PT ;  /* 0x000000303000720b */ /* 0x000fc80003fc8000 */
[C---:B------:R-:W-:Y:S02]  /*4120*/  FSEL R20, R48.reuse, R51, P6 ;  /* 0x0000003330147208 */ /* 0x040fe40003000000 */
[----:B------:R-:W-:Y:S02]  /*4130*/  FSETP.NAN.AND P6, PT, R23, R23, PT ;  /* 0x000000171700720b */ /* 0x000fe40003fc8000 */
[----:B------:R-:W-:-:S04]  /*4140*/  FSETP.GEU.AND P5, PT, R48, R51, PT ;  /* 0x000000333000720b */ /* 0x000fc80003fae000 */
[----:B------:R-:W-:Y:S02]  /*4150*/  FSEL R20, R48, R20, !P5 ;  /* 0x0000001430147208 */ /* 0x000fe40006800000 */
[----:B0-----:R-:W-:-:S03]  /*4160*/  FSETP.GEU.AND P5, PT, R23, R22, PT ;  /* 0x000000161700720b */ /* 0x001fc60003fae000 */
[----:B------:R-:W0:Y:S02]  /*4170*/  SHFL.BFLY PT, R27, R20, 0x10, 0x1f ;  /* 0x0e001f00141b7f89 */ /* 0x000e2400000e0000 */
[----:B------:R-:W-:-:S05]  /*4180*/  @!P6 FSEL R23, R23, R22, !P5 ;  /* 0x000000161717e208 */ /* 0x000fca0006800000 */
[----:B------:R-:W1:Y:S01]  /*4190*/  SHFL.BFLY PT, R22, R23, 0x8, 0x1f ;  /* 0x0d001f0017167f89 */ /* 0x000e6200000e0000 */
[C---:B------:R-:W-:Y:S02]  /*41a0*/  FSETP.NAN.AND P5, PT, R20.reuse, R20, PT ;  /* 0x000000141400720b */ /* 0x040fe40003fa8000 */
[----:B0-----:R-:W-:-:S11]  /*41b0*/  FSETP.GEU.AND P6, PT, R20, R27, PT ;  /* 0x0000001b1400720b */ /* 0x001fd60003fce000 */
[----:B------:R-:W-:Y:S02]  /*41c0*/  @!P5 FSEL R20, R20, R27, !P6 ;  /* 0x0000001b1414d208 */ /* 0x000fe40007000000 */
[----:B-1----:R-:W-:-:S03]  /*41d0*/  FSETP.GEU.AND P6, PT, R23, R22, PT ;  /* 0x000000161700720b */ /* 0x002fc60003fce000 */
[----:B------:R-:W0:Y:S01]  /*41e0*/  SHFL.BFLY PT, R27, R20, 0x8, 0x1f ;  /* 0x0d001f00141b7f89 */ /* 0x000e2200000e0000 */
[----:B------:R-:W-:-:S09]  /*41f0*/  FSETP.NAN.AND P5, PT, R23, R23, PT ;  /* 0x000000171700720b */ /* 0x000fd20003fa8000 */
[----:B------:R-:W-:-:S05]  /*4200*/  @P6 FSEL R23, R23, R22, P5 ;  /* 0x0000001617176208 */ /* 0x000fca0002800000 */
[----:B------:R-:W1:Y:S01]  /*4210*/  SHFL.BFLY PT, R22, R23, 0x4, 0x1f ;  /* 0x0c801f0017167f89 */ /* 0x000e6200000e0000 */
[C---:B0-----:R-:W-:Y:S02]  /*4220*/  FSETP.GEU.AND P6, PT, R20.reuse, R27, PT ;  /* 0x0000001b1400720b */ /* 0x041fe40003fce000 */
[----:B------:R-:W-:-:S11]  /*4230*/  FSETP.NAN.AND P5, PT, R20, R20, PT ;  /* 0x000000141400720b */ /* 0x000fd60003fa8000 */
[----:B------:R-:W-:Y:S02]  /*4240*/  @P6 FSEL R20, R20, R27, P5 ;  /* 0x0000001b14146208 */ /* 0x000fe40002800000 */
        /* <DEDUP_REMOVED lines=16> */
[----:B-1----:R-:W-:Y:S02]  /*4350*/  FSETP.GEU.AND P6, PT, R23, R22, PT ;  /* 0x000000161700720b */ /* 0x002fe40003fce000 */
[----:B------:R-:W-:-:S04]  /*4360*/  FSETP.GEU.AND P5, PT, R13, -INF , PT ;  /* 0xff8000000d00780b */ /* 0x000fc80003fae000 */
[----:B------:R-:W-:Y:S02]  /*4370*/  FSEL R13, R13, -INF , P5 ;  /* 0xff8000000d0d7808 */ /* 0x000fe40002800000 */
[----:B------:R-:W-:Y:S02]  /*4380*/  FSETP.NAN.AND P5, PT, R23, R23, PT ;  /* 0x000000171700720b */ /* 0x000fe40003fa8000 */
[----:B------:R-:W-:-:S03]  /*4390*/  FSEL R13, R13, -INF , !P2 ;  /* 0xff8000000d0d7808 */ /* 0x000fc60005000000 */
[----:B------:R-:W-:Y:S02]  /*43a0*/  @P6 SEL R23, R23, R22, P5 ;  /* 0x0000001617176207 */ /* 0x000fe40002800000 */
[C---:B------:R-:W-:Y:S02]  /*43b0*/  FSETP.GT.AND P5, PT, R13.reuse, R21, PT ;  /* 0x000000150d00720b */ /* 0x040fe40003fa4000 */
[C---:B------:R-:W-:Y:S02]  /*43c0*/  FSETP.GT.AND P6, PT, R10.reuse, R19, PT ;  /* 0x000000130a00720b */ /* 0x040fe40003fc4000 */
[C---:B------:R-:W-:Y:S02]  /*43d0*/  FSEL R22, R13.reuse, R21, P5 ;  /* 0x000000150d167208 */ /* 0x040fe40002800000 */
[----:B------:R-:W-:Y:S02]  /*43e0*/  FSETP.NAN.AND P5, PT, R13, R13, PT ;  /* 0x0000000d0d00720b */ /* 0x000fe40003fa8000 */
[----:B------:R-:W-:-:S02]  /*43f0*/  FSEL R19, R10, R19, P6 ;  /* 0x000000130a137208 */ /* 0x000fc40003000000 */
[----:B------:R-:W-:Y:S02]  /*4400*/  @!P2 FSEL R13, R13, R22, P5 ;  /* 0x000000160d0da208 */ /* 0x000fe40002800000 */
[----:B------:R-:W-:Y:S02]  /*4410*/  FSETP.NAN.AND P5, PT, R10, R10, PT ;  /* 0x0000000a0a00720b */ /* 0x000fe40003fa8000 */
[----:B------:R-:W-:Y:S02]  /*4420*/  FSETP.GT.AND P6, PT, R8, R17, PT ;  /* 0x000000110800720b */ /* 0x000fe40003fc4000 */
[----:B------:R-:W-:Y:S02]  /*4430*/  FSEL R19, R10, R19, P5 ;  /* 0x000000130a137208 */ /* 0x000fe40002800000 */
[----:B------:R-:W-:Y:S02]  /*4440*/  FSETP.GT.AND P5, PT, R9, R12, PT ;  /* 0x0000000c0900720b */ /* 0x000fe40003fa4000 */
[----:B------:R-:W-:-:S02]  /*4450*/  FSEL R17, R8, R17, P6 ;  /* 0x0000001108117208 */ /* 0x000fc40003000000 */
[C---:B------:R-:W-:Y:S02]  /*4460*/  FSETP.NAN.AND P6, PT, R9.reuse, R9, PT ;  /* 0x000000090900720b */ /* 0x040fe40003fc8000 */
[----:B------:R-:W-:-:S04]  /*4470*/  FSEL R12, R9, R12, P5 ;  /* 0x0000000c090c7208 */ /* 0x000fc80002800000 */
[----:B------:R-:W-:Y:S02]  /*4480*/  FSEL R12, R9, R12, P6 ;  /* 0x0000000c090c7208 */ /* 0x000fe40003000000 */
[C---:B------:R-:W-:Y:S02]  /*4490*/  FSETP.GT.AND P6, PT, R13.reuse, R14, PT ;  /* 0x0000000e0d00720b */ /* 0x040fe40003fc4000 */
[C---:B------:R-:W-:Y:S02]  /*44a0*/  FSETP.NAN.AND P5, PT, R8.reuse, R8, PT ;  /* 0x000000080800720b */ /* 0x040fe40003fa8000 */
[C---:B------:R-:W-:Y:S02]  /*44b0*/  FSEL R14, R13.reuse, R14, P6 ;  /* 0x0000000e0d0e7208 */ /* 0x040fe40003000000 */
[----:B------:R-:W-:Y:S02]  /*44c0*/  FSETP.NAN.AND P6, PT, R13, R13, PT ;  /* 0x0000000d0d00720b */ /* 0x000fe40003fc8000 */
[----:B------:R-:W-:-:S02]  /*44d0*/  FSEL R17, R8, R17, P5 ;  /* 0x0000001108117208 */ /* 0x000fc40002800000 */
[----:B------:R-:W-:Y:S02]  /*44e0*/  FSEL R14, R13, R14, P6 ;  /* 0x0000000e0d0e7208 */ /* 0x000fe40003000000 */
[----:B------:R-:W-:Y:S02]  /*44f0*/  FSEL R21, R12, R9, !P2 ;  /* 0x000000090c157208 */ /* 0x000fe40005000000 */
[----:B------:R-:W-:Y:S02]  /*4500*/  FSEL R12, R17, R8, !P2 ;  /* 0x00000008110c7208 */ /* 0x000fe40005000000 */
[----:B------:R-:W-:Y:S02]  /*4510*/  FSEL R17, R14, R13, !P2 ;  /* 0x0000000d0e117208 */ /* 0x000fe40005000000 */
[----:B------:R-:W-:Y:S02]  /*4520*/  F2FP.BF16.PACK_AB R8, R15, R16 ;  /* 0x000000100f08723e */ /* 0x000fe400000010ff */
[----:B------:R-:W-:-:S03]  /*4530*/  F2FP.BF16.PACK_AB R14, R18, R11 ;  /* 0x0000000b120e723e */ /* 0x000fc600000010ff */
[----:B------:R-:W-:Y:S04]  /*4540*/  STS [R25], R8 ;  /* 0x0000000819007388 */ /* 0x000fe80000000800 */
[----:B------:R-:W-:Y:S04]  /*4550*/  STS [R25+0x408], R14 ;  /* 0x0004080e19007388 */ /* 0x000fe80000000800 */
[----:B------:R-:W-:Y:S01]  /*4560*/  BAR.SYNC.DEFER_BLOCKING 0x0 ;  /* 0x0000000000007b1d */ /* 0x000fe20000010000 */
[C---:B------:R-:W-:Y:S02]  /*4570*/  FSETP.GT.AND P5, PT, R21.reuse, R42, PT ;  /* 0x0000002a1500720b */ /* 0x040fe40003fa4000 */
[----:B------:R-:W-:-:S02]  /*4580*/  FSETP.NAN.AND P6, PT, R21, R21, PT ;  /* 0x000000151500720b */ /* 0x000fc40003fc8000 */
[----:B------:R-:W-:Y:S02]  /*4590*/  FSEL R42, R21, R42, P5 ;  /* 0x0000002a152a7208 */ /* 0x000fe40002800000 */
[CC--:B------:R-:W-:Y:S02]  /*45a0*/  FSETP.GT.AND P5, PT, R12.reuse, R43.reuse, PT ;  /* 0x0000002b0c00720b */ /* 0x0c0fe40003fa4000 */
[----:B------:R-:W-:Y:S02]  /*45b0*/  FSEL R10, R19, R10, !P2 ;  /* 0x0000000a130a7208 */ /* 0x000fe40005000000 */
[C---:B------:R-:W-:Y:S01]  /*45c0*/  FSEL R43, R12.reuse, R43, P5 ;  /* 0x0000002b0c2b7208 */ /* 0x040fe20002800000 */
[----:B------:R-:W0:Y:S01]  /*45d0*/  LDS.64 R8, [R5] ;  /* 0x0000000005087984 */ /* 0x000e220000000a00 */
[----:B------:R-:W-:Y:S02]  /*45e0*/  @!P2 FSEL R21, R21, R42, P6 ;  /* 0x0000002a1515a208 */ /* 0x000fe40003000000 */
[----:B------:R-:W-:-:S02]  /*45f0*/  FSETP.NAN.AND P5, PT, R12, R12, PT ;  /* 0x0000000c0c00720b */ /* 0x000fc40003fa8000 */
[----:B------:R-:W-:Y:S02]  /*4600*/  FSETP.GT.AND P6, PT, R10, R41, PT ;  /* 0x000000290a00720b */ /* 0x000fe40003fc4000 */
[----:B------:R-:W-:Y:S02]  /*4610*/  @!P2 FSEL R12, R12, R43, P5 ;  /* 0x0000002b0c0ca208 */ /* 0x000fe40002800000 */
[C---:B------:R-:W-:Y:S02]  /*4620*/  FSEL R41, R10.reuse, R41, P6 ;  /* 0x000000290a297208 */ /* 0x040fe40003000000 */
[C---:B------:R-:W-:Y:S02]  /*4630*/  FSETP.NAN.AND P5, PT, R10.reuse, R10, PT ;  /* 0x0000000a0a00720b */ /* 0x040fe40003fa8000 */
[----:B------:R-:W-:Y:S02]  /*4640*/  FSETP.GT.AND P6, PT, R17, R40, PT ;  /* 0x000000281100720b */ /* 0x000fe40003fc4000 */
[----:B------:R-:W-:-:S02]  /*4650*/  @!P2 FSEL R10, R10, R41, P5 ;  /* 0x000000290a0aa208 */ /* 0x000fc40002800000 */
[C---:B------:R-:W-:Y:S02]  /*4660*/  FSEL R40, R17.reuse, R40, P6 ;  /* 0x0000002811287208 */ /* 0x040fe40003000000 */
[C---:B------:R-:W-:Y:S02]  /*4670*/  FSETP.NAN.AND P5, PT, R17.reuse, R17, PT ;  /* 0x000000111100720b */ /* 0x040fe40003fa8000 */
[CC--:B------:R-:W-:Y:S02]  /*4680*/  FSETP.GT.AND P6, PT, R10.reuse, R49.reuse, PT ;  /* 0x000000310a00720b */ /* 0x0c0fe40003fc4000 */
[----:B------:R-:W-:Y:S01]  /*4690*/  @!P2 FSEL R17, R17, R40, P5 ;  /* 0x000000281111a208 */ /* 0x000fe20002800000 */
[----:B------:R-:W1:Y:S01]  /*46a0*/  SHFL.BFLY PT, R13, R20, 0x1, 0x1f ;  /* 0x0c201f00140d7f89 */ /* 0x000e6200000e0000 */
[----:B------:R-:W-:Y:S02]  /*46b0*/  FSEL R49, R10, R49, P6 ;  /* 0x000000310a317208 */ /* 0x000fe40003000000 */
[----:B------:R-:W-:-:S02]  /*46c0*/  FSETP.GT.AND P5, PT, R17, R46, PT ;  /* 0x0000002e1100720b */ /* 0x000fc40003fa4000 */
[----:B------:R-:W-:Y:S01]  /*46d0*/  FSETP.GT.AND P6, PT, R12, R45, PT ;  /* 0x0000002d0c00720b */ /* 0x000fe20003fc4000 */
[----:B------:R-:W-:Y:S01]  /*46e0*/  IMAD.WIDE R52, R52, R3, c[0x0][0x1a8] ;  /* 0x00006a0034347625 */ /* 0x000fe200078e0203 */
[----:B------:R-:W-:Y:S02]  /*46f0*/  FSEL R46, R17, R46, P5 ;  /* 0x0000002e112e7208 */ /* 0x000fe40002800000 */
[C---:B------:R-:W-:Y:S02]  /*4700*/  FSETP.GT.AND P5, PT, R21.reuse, R44, PT ;  /* 0x0000002c1500720b */ /* 0x040fe40003fa4000 */
[C---:B------:R-:W-:Y:S02]  /*4710*/  FSEL R45, R12.reuse, R45, P6 ;  /* 0x0000002d0c2d7208 */ /* 0x040fe40003000000 */
[----:B------:R-:W-:Y:S02]  /*4720*/  FSETP.NAN.AND P6, PT, R12, R12, PT ;  /* 0x0000000c0c00720b */ /* 0x000fe40003fc8000 */
[----:B------:R-:W-:Y:S01]  /*4730*/  FSEL R44, R21, R44, P5 ;  /* 0x0000002c152c7208 */ /* 0x000fe20002800000 */
[----:B0-----:R-:W-:Y:S04]  /*4740*/  @!P1 STG.E.64 [R52.64], R8 ;  /* 0x0000000834009986 */ /* 0x001fe8000c101b04 */
[----:B------:R-:W-:Y:S01]  /*4750*/  BAR.SYNC.DEFER_BLOCKING 0x0 ;  /* 0x0000000000007b1d */ /* 0x000fe20000010000 */
[----:B------:R-:W-:-:S02]  /*4760*/  FSETP.NAN.AND P5, PT, R10, R10, PT ;  /* 0x0000000a0a00720b */ /* 0x000fc40003fa8000 */
[----:B------:R-:W-:Y:S02]  /*4770*/  FSEL R45, R12, R45, P6 ;  /* 0x0000002d0c2d7208 */ /* 0x000fe40003000000 */
[----:B------:R-:W-:Y:S02]  /*4780*/  FSEL R49, R10, R49, P5 ;  /* 0x000000310a317208 */ /* 0x000fe40002800000 */
[----:B------:R-:W-:Y:S02]  /*4790*/  FSETP.NAN.AND P5, PT, R21, R21, PT ;  /* 0x000000151500720b */ /* 0x000fe40003fa8000 */
[----:B------:R-:W-:Y:S02]  /*47a0*/  FSEL R12, R45, R12, !P2 ;  /* 0x0000000c2d0c7208 */ /* 0x000fe40005000000 */
[----:B------:R-:W-:Y:S02]  /*47b0*/  FSETP.NAN.AND P6, PT, R17, R17, PT ;  /* 0x000000111100720b */ /* 0x000fe40003fc8000 */
[----:B------:R-:W-:-:S02]  /*47c0*/  FSEL R44, R21, R44, P5 ;  /* 0x0000002c152c7208 */ /* 0x000fc40002800000 */
[-C--:B------:R-:W-:Y:S02]  /*47d0*/  FSETP.GT.AND P5, PT, R12, R11.reuse, PT ;  /* 0x0000000b0c00720b */ /* 0x080fe40003fa4000 */
[----:B------:R-:W-:Y:S02]  /*47e0*/  FSEL R46, R17, R46, P6 ;  /* 0x0000002e112e7208 */ /* 0x000fe40003000000 */
[----:B------:R-:W-:Y:S02]  /*47f0*/  FSETP.NAN.AND P6, PT, R20, R20, PT ;  /* 0x000000141400720b */ /* 0x000fe40003fc8000 */
[----:B------:R-:W-:Y:S02]  /*4800*/  FSEL R11, R12, R11, P5 ;  /* 0x0000000b0c0b7208 */ /* 0x000fe40002800000 */
[CC--:B-1----:R-:W-:Y:S02]  /*4810*/  FSETP.GEU.AND P5, PT, R20.reuse, R13.reuse, PT ;  /* 0x0000000d1400720b */ /* 0x0c2fe40003fae000 */
[----:B------:R-:W-:-:S02]  /*4820*/  SEL R13, R20, R13, P6 ;  /* 0x0000000d140d7207 */ /* 0x000fc40003000000 */
[----:B------:R-:W-:Y:S02]  /*4830*/  FSEL R21, R44, R21, !P2 ;  /* 0x000000152c157208 */ /* 0x000fe40005000000 */
[----:B------:R-:W-:Y:S01]  /*4840*/  SEL R13, R20, R13, !P5 ;  /* 0x0000000d140d7207 */ /* 0x000fe20006800000 */
[----:B------:R-:W-:Y:S01]  /*4850*/  @!P4 STS [R6], R23 ;  /* 0x000000170600c388 */ /* 0x000fe20000000800 */
[----:B------:R-:W-:Y:S02]  /*4860*/  FSETP.GT.AND P6, PT, R21, R18, PT ;  /* 0x000000121500720b */ /* 0x000fe40003fc4000 */
[----:B------:R-:W-:Y:S01]  /*4870*/  FSEL R49, R49, R10, !P2 ;  /* 0x0000000a31317208 */ /* 0x000fe20005000000 */
[----:B------:R-:W-:Y:S01]  /*4880*/  @!P4 STS [R6+0x20], R13 ;  /* 0x0000200d0600c388 */ /* 0x000fe20000000800 */
[----:B------:R-:W-:-:S03]  /*4890*/  FSEL R18, R21, R18, P6 ;  /* 0x0000001215127208 */ /* 0x000fc60003000000 */
[----:B------:R-:W-:Y:S01]  /*48a0*/  BAR.SYNC.DEFER_BLOCKING 0x0 ;  /* 0x0000000000007b1d */ /* 0x000fe20000010000 */
[-C--:B------:R-:W-:Y:S02]  /*48b0*/  FSETP.GT.AND P6, PT, R49, R16.reuse, PT ;  /* 0x000000103100720b */ /* 0x080fe40003fc4000 */
[----:B------:R-:W-:Y:S02]  /*48c0*/  FSEL R46, R46, R17, !P2 ;  /* 0x000000112e2e7208 */ /* 0x000fe40005000000 */
[----:B------:R-:W-:Y:S02]  /*48d0*/  FSETP.NAN.AND P5, PT, R21, R21, PT ;  /* 0x000000151500720b */ /* 0x000fe40003fa8000 */
[----:B------:R-:W-:Y:S02]  /*48e0*/  FSEL R16, R49, R16, P6 ;  /* 0x0000001031107208 */ /* 0x000fe40003000000 */
[----:B------:R-:W-:Y:S02]  /*48f0*/  FSETP.GT.AND P6, PT, R46, R15, PT ;  /* 0x0000000f2e00720b */ /* 0x000fe40003fc4000 */
[----:B------:R-:W-:-:S02]  /*4900*/  @!P2 FSEL R21, R21, R18, P5 ;  /* 0x000000121515a208 */ /* 0x000fc40002800000 */
[----:B------:R-:W-:Y:S02]  /*4910*/  FSETP.NAN.AND P5, PT, R12, R12, PT ;  /* 0x0000000c0c00720b */ /* 0x000fe40003fa8000 */
[----:B------:R-:W-:Y:S02]  /*4920*/  FSEL R15, R46, R15, P6 ;  /* 0x0000000f2e0f7208 */ /* 0x000fe40003000000 */
[C---:B------:R-:W-:Y:S02]  /*4930*/  FSETP.NAN.AND P6, PT, R49.reuse, R49, PT ;  /* 0x000000313100720b */ /* 0x040fe40003fc8000 */
[----:B------:R-:W-:Y:S02]  /*4940*/  @!P2 FSEL R12, R12, R11, P5 ;  /* 0x0000000b0c0ca208 */ /* 0x000fe40002800000 */
[C---:B------:R-:W-:Y:S02]  /*4950*/  FSETP.NAN.AND P5, PT, R46.reuse, R46, PT ;  /* 0x0000002e2e00720b */ /* 0x040fe40003fa8000 */
[----:B------:R-:W-:Y:S01]  /*4960*/  @!P2 FSEL R49, R49, R16, P6 ;  /* 0x000000103131a208 */ /* 0x000fe20003000000 */
[----:B------:R-:W-:Y:S01]  /*4970*/  @!P3 LDS R25, [R2.X4] ;  /* 0x000000000219b984 */ /* 0x000fe20000004800 */
[----:B------:R-:W-:-:S02]  /*4980*/  @!P2 FSEL R46, R46, R15, P5 ;  /* 0x0000000f2e2ea208 */ /* 0x000fc40002800000 */
[C---:B------:R-:W-:Y:S02]  /*4990*/  FSETP.NAN.AND P5, PT, R49.reuse, R49, PT ;  /* 0x000000313100720b */ /* 0x040fe40003fa8000 */
[CC--:B------:R-:W-:Y:S02]  /*49a0*/  FSETP.GT.AND P2, PT, R49.reuse, R46.reuse, PT ;  /* 0x0000002e3100720b */ /* 0x0c0fe40003f44000 */
[----:B------:R-:W-:-:S04]  /*49b0*/  FSEL R5, R49, R46, P5 ;  /* 0x0000002e31057208 */ /* 0x000fc80002800000 */
[----:B------:R-:W-:-:S05]  /*49c0*/  FSEL R15, R49, R5, P2 ;  /* 0x00000005310f7208 */ /* 0x000fca0001000000 */
[----:B------:R-:W0:Y:S01]  /*49d0*/  SHFL.BFLY PT, R8, R15, 0x10, 0x1f ;  /* 0x0e001f000f087f89 */ /* 0x000e2200000e0000 */
[C---:B------:R-:W-:Y:S02]  /*49e0*/  FSETP.NAN.AND P5, PT, R12.reuse, R12, PT ;  /* 0x0000000c0c00720b */ /* 0x040fe40003fa8000 */
[----:B------:R-:W-:Y:S02]  /*49f0*/  FSETP.NAN.AND P6, PT, R15, R15, PT ;  /* 0x0000000f0f00720b */ /* 0x000fe40003fc8000 */
[CC--:B------:R-:W-:Y:S02]  /*4a00*/  FSETP.GT.AND P2, PT, R12.reuse, R21.reuse, PT ;  /* 0x000000150c00720b */ /* 0x0c0fe40003f44000 */
[----:B------:R-:W-:-:S04]  /*4a10*/  FSEL R5, R12, R21, P5 ;  /* 0x000000150c057208 */ /* 0x000fc80002800000 */
[----:B------:R-:W-:-:S05]  /*4a20*/  FSEL R10, R12, R5, P2 ;  /* 0x000000050c0a7208 */ /* 0x000fca0001000000 */
[----:B------:R-:W1:Y:S01]  /*4a30*/  SHFL.BFLY PT, R5, R10, 0x10, 0x1f ;  /* 0x0e001f000a057f89 */ /* 0x000e6200000e0000 */
[----:B0-----:R-:W-:-:S04]  /*4a40*/  FSETP.GT.AND P5, PT, R15, R8, PT ;  /* 0x000000080f00720b */ /* 0x001fc80003fa4000 */
[----:B------:R-:W-:Y:S02]  /*4a50*/  @!P6 FSEL R15, R15, R8, P5 ;  /* 0x000000080f0fe208 */ /* 0x000fe40002800000 */
[----:B------:R-:W0:Y:S01]  /*4a60*/  SHFL.BFLY PT, R8, R25, 0x4, 0x1f ;  /* 0x0c801f0019087f89 */ /* 0x000e2200000e0000 */
[----:B------:R-:W-:-:S03]  /*4a70*/  FSETP.NAN.AND P2, PT, R10, R10, PT ;  /* 0x0000000a0a00720b */ /* 0x000fc60003f48000 */
[----:B------:R-:W2:Y:S01]  /*4a80*/  SHFL.BFLY PT, R12, R15, 0x8, 0x1f ;  /* 0x0d001f000f0c7f89 */ /* 0x000ea200000e0000 */
[----:B-1----:R-:W-:-:S09]  /*4a90*/  FSETP.GT.AND P5, PT, R10, R5, PT ;  /* 0x000000050a00720b */ /* 0x002fd20003fa4000 */
[----:B------:R-:W-:Y:S02]  /*4aa0*/  @!P2 FSEL R10, R10, R5, P5 ;  /* 0x000000050a0aa208 */ /* 0x000fe40002800000 */
[C---:B------:R-:W-:Y:S02]  /*4ab0*/  FSETP.NAN.AND P5, PT, R25.reuse, R25, PT ;  /* 0x000000191900720b */ /* 0x040fe40003fa8000 */
[----:B0-----:R-:W-:-:S04]  /*4ac0*/  FSETP.GEU.AND P6, PT, R25, R8, PT ;  /* 0x000000081900720b */ /* 0x001fc80003fce000 */
[C---:B------:R-:W-:Y:S01]  /*4ad0*/  FSEL R8, R25.reuse, R8, !P6 ;  /* 0x0000000819087208 */ /* 0x040fe20007000000 */
[----:B------:R-:W0:Y:S03]  /*4ae0*/  SHFL.BFLY PT, R9, R10, 0x8, 0x1f ;  /* 0x0d001f000a097f89 */ /* 0x000e2600000e0000 */
[----:B------:R-:W-:-:S05]  /*4af0*/  FSEL R5, R25, R8, P5 ;  /* 0x0000000819057208 */ /* 0x000fca0002800000 */
[----:B------:R-:W1:Y:S01]  /*4b00*/  SHFL.BFLY PT, R8, R5, 0x2, 0x1f ;  /* 0x0c401f0005087f89 */ /* 0x000e6200000e0000 */
[C---:B--2---:R-:W-:Y:S02]  /*4b10*/  FSETP.GT.AND P2, PT, R15.reuse, R12, PT ;  /* 0x0000000c0f00720b */ /* 0x044fe40003f44000 */
[----:B------:R-:W-:Y:S02]  /*4b20*/  FSETP.NAN.AND P6, PT, R15, R15, PT ;  /* 0x0000000f0f00720b */ /* 0x000fe40003fc8000 */
[----:B0-----:R-:W-:-:S09]  /*4b30*/  FSETP.GT.AND P5, PT, R10, R9, PT ;  /* 0x000000090a00720b */ /* 0x001fd20003fa4000 */
[----:B------:R-:W-:Y:S02]  /*4b40*/  @!P2 FSEL R15, R15, R12, P6 ;  /* 0x0000000c0f0fa208 */ /* 0x000fe40003000000 */
[C---:B------:R-:W-:Y:S02]  /*4b50*/  FSETP.NAN.AND P2, PT, R10.reuse, R10, PT ;  /* 0x0000000a0a00720b */ /* 0x040fe40003f48000 */
[C---:B-1----:R-:W-:Y:S01]  /*4b60*/  FSETP.GEU.AND P6, PT, R5.reuse, R8, PT ;  /* 0x000000080500720b */ /* 0x042fe20003fce000 */
[----:B------:R-:W0:Y:S01]  /*4b70*/  SHFL.BFLY PT, R12, R15, 0x4, 0x1f ;  /* 0x0c801f000f0c7f89 */ /* 0x000e2200000e0000 */
[----:B------:R-:W-:Y:S02]  /*4b80*/  @!P5 FSEL R10, R10, R9, P2 ;  /* 0x000000090a0ad208 */ /* 0x000fe40001000000 */
[----:B------:R-:W-:-:S03]  /*4b90*/  FSETP.NAN.AND P5, PT, R5, R5, PT ;  /* 0x000000050500720b */ /* 0x000fc60003fa8000 */
[----:B------:R-:W1:Y:S06]  /*4ba0*/  SHFL.BFLY PT, R9, R10, 0x4, 0x1f ;  /* 0x0c801f000a097f89 */ /* 0x000e6c00000e0000 */
[----:B------:R-:W-:-:S05]  /*4bb0*/  @P6 FSEL R5, R5, R8, P5 ;  /* 0x0000000805056208 */ /* 0x000fca0002800000 */
[----:B------:R-:W2:Y:S01]  /*4bc0*/  SHFL.BFLY PT, R8, R5, 0x1, 0x1f ;  /* 0x0c201f0005087f89 */ /* 0x000ea200000e0000 */
[C---:B0-----:R-:W-:Y:S02]  /*4bd0*/  FSETP.GT.AND P2, PT, R15.reuse, R12, PT ;  /* 0x0000000c0f00720b */ /* 0x041fe40003f44000 */
[----:B------:R-:W-:Y:S02]  /*4be0*/  FSETP.NAN.AND P6, PT, R15, R15, PT ;  /* 0x0000000f0f00720b */ /* 0x000fe40003fc8000 */
[----:B-1----:R-:W-:-:S09]  /*4bf0*/  FSETP.GT.AND P5, PT, R10, R9, PT ;  /* 0x000000090a00720b */ /* 0x002fd20003fa4000 */
[----:B------:R-:W-:Y:S02]  /*4c00*/  @!P2 FSEL R15, R15, R12, P6 ;  /* 0x0000000c0f0fa208 */ /* 0x000fe40003000000 */
[----:B--2---:R-:W-:Y:S02]  /*4c10*/  FSETP.GEU.AND P6, PT, R5, R8, PT ;  /* 0x000000080500720b */ /* 0x004fe40003fce000 */
[----:B------:R-:W-:-:S04]  /*4c20*/  FSETP.NAN.AND P2, PT, R10, R10, PT ;  /* 0x0000000a0a00720b */ /* 0x000fc80003f48000 */
[----:B------:R-:W-:Y:S02]  /*4c30*/  @!P5 FSEL R10, R10, R9, P2 ;  /* 0x000000090a0ad208 */ /* 0x000fe40001000000 */
[----:B------:R-:W-:-:S05]  /*4c40*/  FSETP.NAN.AND P5, PT, R5, R5, PT ;  /* 0x000000050500720b */ /* 0x000fca0003fa8000 */
[----:B------:R-:W-:-:S05]  /*4c50*/  @P6 SEL R5, R5, R8, P5 ;  /* 0x0000000805056207 */ /* 0x000fca0002800000 */
[----:B------:R-:W-:Y:S04]  /*4c60*/  @P0 STS [R2.X4], R5 ;  /* 0x0000000502000388 */ /* 0x000fe80000004800 */
[----:B------:R-:W-:Y:S06]  /*4c70*/  BAR.SYNC.DEFER_BLOCKING 0x0 ;  /* 0x0000000000007b1d */ /* 0x000fec0000010000 */
[----:B------:R-:W0:Y:S04]  /*4c80*/  SHFL.BFLY PT, R12, R15, 0x2, 0x1f ;  /* 0x0c401f000f0c7f89 */ /* 0x000e2800000e0000 */
[----:B------:R-:W1:Y:S04]  /*4c90*/  SHFL.BFLY PT, R11, R10, 0x2, 0x1f ;  /* 0x0c401f000a0b7f89 */ /* 0x000e6800000e0000 */
[----:B------:R-:W-:Y:S04]  /*4ca0*/  LDS R8, [RZ] ;  /* 0x00000000ff087984 */ /* 0x000fe80000000800 */
[----:B------:R-:W2:Y:S04]  /*4cb0*/  LDS R9, [0x20] ;  /* 0x00002000ff097984 */ /* 0x000ea80000000800 */
[----:B------:R-:W-:Y:S01]  /*4cc0*/  BAR.SYNC.DEFER_BLOCKING 0x0 ;  /* 0x0000000000007b1d */ /* 0x000fe20000010000 */
[----:B0-----:R-:W-:-:S02]  /*4cd0*/  FSETP.GT.AND P2, PT, R15, R12, PT ;  /* 0x0000000c0f00720b */ /* 0x001fc40003f44000 */
[----:B-1----:R-:W-:Y:S02]  /*4ce0*/  FSETP.GT.AND P5, PT, R10, R11, PT ;  /* 0x0000000b0a00720b */ /* 0x002fe40003fa4000 */
[----:B------:R-:W-:-:S09]  /*4cf0*/  FSETP.NAN.AND P6, PT, R15, R15, PT ;  /* 0x0000000f0f00720b */ /* 0x000fd20003fc8000 */
[----:B------:R-:W-:Y:S02]  /*4d00*/  @!P2 FSEL R15, R15, R12, P6 ;  /* 0x0000000c0f0fa208 */ /* 0x000fe40003000000 */
[----:B------:R-:W-:-:S04]  /*4d10*/  FSETP.NAN.AND P2, PT, R10, R10, PT ;  /* 0x0000000a0a00720b */ /* 0x000fc80003f48000 */
[----:B------:R-:W-:-:S05]  /*4d20*/  @!P5 FSEL R10, R10, R11, P2 ;  /* 0x0000000b0a0ad208 */ /* 0x000fca0001000000 */
[----:B------:R-:W0:Y:S04]  /*4d30*/  SHFL.BFLY PT, R11, R10, 0x1, 0x1f ;  /* 0x0c201f000a0b7f89 */ /* 0x000e2800000e0000 */
[----:B--2---:R-:W-:Y:S04]  /*4d40*/  STS.64 [RZ], R8 ;  /* 0x00000008ff007388 */ /* 0x004fe80000000a00 */
[----:B------:R-:W1:Y:S04]  /*4d50*/  SHFL.BFLY PT, R12, R15, 0x1, 0x1f ;  /* 0x0c201f000f0c7f89 */ /* 0x000e6800000e0000 */
[----:B------:R-:W-:Y:S01]  /*4d60*/  BAR.SYNC.DEFER_BLOCKING 0x0 ;  /* 0x0000000000007b1d */ /* 0x000fe20000010000 */
[----:B------:R-:W-:-:S02]  /*4d70*/  FSETP.NAN.AND P6, PT, R10, R10, PT ;  /* 0x0000000a0a00720b */ /* 0x000fc40003fc8000 */
[----:B------:R-:W-:Y:S02]  /*4d80*/  LOP3.LUT R5, R2, 0x1, RZ, 0xc0, !PT ;  /* 0x0000000102057812 */ /* 0x000fe400078ec0ff */
[CC--:B0-----:R-:W-:Y:S02]  /*4d90*/  FSETP.GT.AND P5, PT, R10.reuse, R11.reuse, PT ;  /* 0x0000000b0a00720b */ /* 0x0c1fe40003fa4000 */
[----:B------:R-:W-:-:S04]  /*4da0*/  SEL R11, R10, R11, P6 ;  /* 0x0000000b0a0b7207 */ /* 0x000fc80003000000 */
[----:B------:R-:W-:Y:S02]  /*4db0*/  SEL R13, R10, R11, P5 ;  /* 0x0000000b0a0d7207 */ /* 0x000fe40002800000 */
[----:B------:R-:W-:Y:S04]  /*4dc0*/  LDS R11, [R5.X4] ;  /* 0x00000000050b7984 */ /* 0x000fe80000004800 */
[----:B------:R-:W-:Y:S01]  /*4dd0*/  BAR.SYNC.DEFER_BLOCKING 0x0 ;  /* 0x0000000000007b1d */ /* 0x000fe20000010000 */
[C---:B-1----:R-:W-:Y:S02]  /*4de0*/  FSETP.GT.AND P2, PT, R15.reuse, R12, PT ;  /* 0x0000000c0f00720b */ /* 0x042fe40003f44000 */
[----:B------:R-:W-:-:S11]  /*4df0*/  FSETP.NAN.AND P6, PT, R15, R15, PT ;  /* 0x0000000f0f00720b */ /* 0x000fd60003fc8000 */
[----:B------:R-:W-:-:S05]  /*4e00*/  @!P2 SEL R15, R15, R12, P6 ;  /* 0x0000000c0f0fa207 */ /* 0x000fca0003000000 */
[----:B------:R-:W-:Y:S04]  /*4e10*/  @!P4 STS [R6], R15 ;  /* 0x0000000f0600c388 */ /* 0x000fe80000000800 */
[----:B------:R-:W-:Y:S04]  /*4e20*/  @!P4 STS [R6+0x20], R13 ;  /* 0x0000200d0600c388 */ /* 0x000fe80000000800 */
[----:B------:R-:W-:Y:S06]  /*4e30*/  BAR.SYNC.DEFER_BLOCKING 0x0 ;  /* 0x0000000000007b1d */ /* 0x000fec0000010000 */
[----:B------:R-:W0:Y:S04]  /*4e40*/  @!P3 LDS R26, [R2.X4] ;  /* 0x00000000021ab984 */ /* 0x000e280000004800 */
[----:B0-----:R-:W0:Y:S01]  /*4e50*/  SHFL.BFLY PT, R17, R26, 0x4, 0x1f ;  /* 0x0c801f001a117f89 */ /* 0x001e2200000e0000 */
[----:B------:R-:W-:-:S02]  /*4e60*/  FSETP.NAN.AND P3, PT, R26, R26, PT ;  /* 0x0000001a1a00720b */ /* 0x000fc40003f68000 */
[----:B0-----:R-:W-:-:S04]  /*4e70*/  FSETP.GT.AND P2, PT, R26, R17, PT ;  /* 0x000000111a00720b */ /* 0x001fc80003f44000 */
[----:B------:R-:W-:-:S04]  /*4e80*/  FSEL R17, R26, R17, P2 ;  /* 0x000000111a117208 */ /* 0x000fc80001000000 */
[----:B------:R-:W-:-:S05]  /*4e90*/  FSEL R17, R26, R17, P3 ;  /* 0x000000111a117208 */ /* 0x000fca0001800000 */
[----:B------:R-:W0:Y:S01]  /*4ea0*/  SHFL.BFLY PT, R10, R17, 0x2, 0x1f ;  /* 0x0c401f00110a7f89 */ /* 0x000e2200000e0000 */
[C---:B------:R-:W-:Y:S02]  /*4eb0*/  FSETP.NAN.AND P3, PT, R17.reuse, R17, PT ;  /* 0x000000111100720b */ /* 0x040fe40003f68000 */
[----:B0-----:R-:W-:-:S13]  /*4ec0*/  FSETP.GT.AND P2, PT, R17, R10, PT ;  /* 0x0000000a1100720b */ /* 0x001fda0003f44000 */
[----:B------:R-:W-:-:S05]  /*4ed0*/  @!P2 FSEL R17, R17, R10, P3 ;  /* 0x0000000a1111a208 */ /* 0x000fca0001800000 */
[----:B------:R-:W0:Y:S01]  /*4ee0*/  SHFL.BFLY PT, R6, R17, 0x1, 0x1f ;  /* 0x0c201f0011067f89 */ /* 0x000e2200000e0000 */
[C---:B------:R-:W-:Y:S02]  /*4ef0*/  FSETP.NAN.AND P3, PT, R17.reuse, R17, PT ;  /* 0x000000111100720b */ /* 0x040fe40003f68000 */
[----:B0-----:R-:W-:-:S13]  /*4f00*/  FSETP.GT.AND P2, PT, R17, R6, PT ;  /* 0x000000061100720b */ /* 0x001fda0003f44000 */
[----:B------:R-:W-:-:S05]  /*4f10*/  @!P2 SEL R17, R17, R6, P3 ;  /* 0x000000061111a207 */ /* 0x000fca0001800000 */
[----:B------:R-:W-:Y:S04]  /*4f20*/  @P0 STS [R2.X4], R17 ;  /* 0x0000001102000388 */ /* 0x000fe80000004800 */
[----:B------:R-:W-:Y:S06]  /*4f30*/  BAR.SYNC.DEFER_BLOCKING 0x0 ;  /* 0x0000000000007b1d */ /* 0x000fec0000010000 */
[----:B------:R-:W-:Y:S04]  /*4f40*/  LDS R12, [RZ] ;  /* 0x00000000ff0c7984 */ /* 0x000fe80000000800 */
[----:B------:R-:W0:Y:S04]  /*4f50*/  LDS R13, [0x20] ;  /* 0x00002000ff0d7984 */ /* 0x000e280000000800 */
[----:B------:R-:W-:Y:S01]  /*4f60*/  BAR.SYNC.DEFER_BLOCKING 0x0 ;  /* 0x0000000000007b1d */ /* 0x000fe20000010000 */
[----:B------:R-:W-:-:S02]  /*4f70*/  FSETP.GE.AND P0, PT, R8, RZ, PT ;  /* 0x000000ff0800720b */ /* 0x000fc40003f06000 */
[C---:B------:R-:W-:Y:S02]  /*4f80*/  FSETP.GE.AND P2, PT, R9.reuse, RZ, PT ;  /* 0x000000ff0900720b */ /* 0x040fe40003f46000 */
[----:B------:R-:W-:Y:S02]  /*4f90*/  FSEL R8, R8, RZ, !P0 ;  /* 0x000000ff08087208 */ /* 0x000fe40004000000 */
[----:B------:R-:W-:-:S03]  /*4fa0*/  FSEL R9, R9, RZ, !P2 ;  /* 0x000000ff09097208 */ /* 0x000fc60005000000 */
[----:B------:R-:W-:Y:S02]  /*4fb0*/  FADD R8, RZ, -R8 ;  /* 0x80000008ff087221 */ /* 0x000fe40000000000 */
[----:B------:R-:W-:-:S03]  /*4fc0*/  FADD R9, RZ, -R9 ;  /* 0x80000009ff097221 */ /* 0x000fc60000000000 */
[----:B------:R-:W-:Y:S02]  /*4fd0*/  FSETP.NAN.AND P2, PT, R8, R8, PT ;  /* 0x000000080800720b */ /* 0x000fe40003f48000 */
[----:B------:R-:W-:Y:S01]  /*4fe0*/  FSETP.NAN.AND P3, PT, R9, R9, PT ;  /* 0x000000090900720b */ /* 0x000fe20003f68000 */
[----:B0-----:R-:W-:Y:S04]  /*4ff0*/  STS.64 [RZ], R12 ;  /* 0x0000000cff007388 */ /* 0x001fe80000000a00 */
[----:B------:R-:W-:Y:S01]  /*5000*/  BAR.SYNC.DEFER_BLOCKING 0x0 ;  /* 0x0000000000007b1d */ /* 0x000fe20000010000 */
[----:B------:R-:W-:Y:S02]  /*5010*/  FSETP.GTU.AND P0, PT, R12, RZ, PT ;  /* 0x000000ff0c00720b */ /* 0x000fe40003f0c000 */
[----:B------:R-:W-:-:S02]  /*5020*/  FSETP.GTU.AND P4, PT, R13, RZ, PT ;  /* 0x000000ff0d00720b */ /* 0x000fc40003f8c000 */
[----:B------:R-:W-:Y:S02]  /*5030*/  FSEL R15, R12, RZ, P0 ;  /* 0x000000ff0c0f7208 */ /* 0x000fe40000000000 */
[----:B------:R-:W-:Y:S02]  /*5040*/  FSEL R6, R13, RZ, P4 ;  /* 0x000000ff0d067208 */ /* 0x000fe40002000000 */
[----:B------:R-:W-:-:S04]  /*5050*/  FSETP.GT.AND P0, PT, R8, R15, PT ;  /* 0x0000000f0800720b */ /* 0x000fc80003f04000 */
[----:B------:R-:W-:Y:S02]  /*5060*/  @!P2 FSEL R8, R8, R15, P0 ;  /* 0x0000000f0808a208 */ /* 0x000fe40000000000 */
[----:B------:R-:W-:-:S04]  /*5070*/  FSETP.GT.AND P0, PT, R9, R6, PT ;  /* 0x000000060900720b */ /* 0x000fc80003f04000 */
[----:B------:R-:W-:Y:S01]  /*5080*/  @!P3 FSEL R9, R9, R6, P0 ;  /* 0x000000060909b208 */ /* 0x000fe20000000000 */
[----:B------:R-:W-:Y:S01]  /*5090*/  FMUL R14, R8, 0.0078740157186985015869 ;  /* 0x3c010204080e7820 */ /* 0x000fe20000400000 */
[----:B------:R-:W0:Y:S04]  /*50a0*/  LDS R6, [R5.X4] ;  /* 0x0000000005067984 */ /* 0x000e280000004800 */
[C---:B------:R-:W-:Y:S01]  /*50b0*/  FSETP.GT.AND P0, PT, R14.reuse, 9.9999997473787516356e-06, PT ;  /* 0x3727c5ac0e00780b */ /* 0x040fe20003f04000 */
[----:B------:R-:W-:Y:S01]  /*50c0*/  FMUL R15, R9, 0.0078740157186985015869 ;  /* 0x3c010204090f7820 */ /* 0x000fe20000400000 */
[----:B------:R-:W-:-:S04]  /*50d0*/  FSETP.NAN.AND P2, PT, R14, R14, PT ;  /* 0x0000000e0e00720b */ /* 0x000fc80003f48000 */
[----:B------:R-:W-:-:S07]  /*50e0*/  FSETP.GT.AND P3, PT, R15, 9.9999997473787516356e-06, PT ;  /* 0x3727c5ac0f00780b */ /* 0x000fce0003f64000 */
[----:B------:R-:W-:Y:S02]  /*50f0*/  @!P0 FSEL R14, R14, 9.9999997473787516356e-06, P2 ;  /* 0x3727c5ac0e0e8808 */ /* 0x000fe40001000000 */
[----:B------:R-:W-:-:S04]  /*5100*/  FSETP.NAN.AND P0, PT, R15, R15, PT ;  /* 0x0000000f0f00720b */ /* 0x000fc80003f08000 */
[----:B------:R-:W-:Y:S02]  /*5110*/  @!P3 FSEL R15, R15, 9.9999997473787516356e-06, P0 ;  /* 0x3727c5ac0f0fb808 */ /* 0x000fe40000000000 */
[----:B------:R-:W-:Y:S02]  /*5120*/  FSETP.GT.AND P2, PT, |R14|, 8.50705917302346158658e+37, PT ;  /* 0x7e8000000e00780b */ /* 0x000fe40003f44200 */
[----:B------:R-:W-:Y:S02]  /*5130*/  FSETP.GT.AND P3, PT, |R15|, 8.50705917302346158658e+37, PT ;  /* 0x7e8000000f00780b */ /* 0x000fe40003f64200 */
[----:B------:R-:W-:Y:S02]  /*5140*/  LOP3.LUT R10, R7, 0x1, R2, 0xf8, !PT ;  /* 0x00000001070a7812 */ /* 0x000fe400078ef802 */
[----:B------:R-:W-:Y:S02]  /*5150*/  LOP3.LUT P0, RZ, R2, 0xfe, RZ, 0xc0, !PT ;  /* 0x000000fe02ff7812 */ /* 0x000fe4000780c0ff */
[----:B------:R-:W-:-:S02]  /*5160*/  FSETP.GEU.AND P4, PT, |R14|, 1.175494350822287508e-38, PT ;  /* 0x008000000e00780b */ /* 0x000fc40003f8e200 */
[C---:B------:R-:W-:Y:S02]  /*5170*/  FSETP.GEU.AND P5, PT, |R15|.reuse, 1.175494350822287508e-38, PT ;  /* 0x008000000f00780b */ /* 0x040fe40003fae200 */
[----:B------:R-:W-:Y:S01]  /*5180*/  ISETP.LT.AND P0, PT, R10, 0xe10, !P0 ;  /* 0x00000e100a00780c */ /* 0x000fe20004701270 */
[----:B------:R-:W-:Y:S01]  /*5190*/  @P2 FMUL R14, R14, 0.25 ;  /* 0x3e8000000e0e2820 */ /* 0x000fe20000400000 */
[----:B------:R-:W-:Y:S01]  /*51a0*/  IMAD.WIDE R8, R10, R3, c[0x0][0x1b0] ;  /* 0x00006c000a087625 */ /* 0x000fe200078e0203 */
[----:B0-----:R-:W-:Y:S01]  /*51b0*/  F2FP.BF16.PACK_AB R6, R6, R11 ;  /* 0x0000000b0606723e */ /* 0x001fe200000010ff */
[----:B------:R-:W-:Y:S02]  /*51c0*/  @P3 FMUL R15, R15, 0.25 ;  /* 0x3e8000000f0f3820 */ /* 0x000fe40000400000 */
[----:B------:R-:W-:Y:S01]  /*51d0*/  IMAD.WIDE R10, R10, R3, c[0x0][0x1b8] ;  /* 0x00006e000a0a7625 */ /* 0x000fe200078e0203 */
[C---:B------:R-:W-:Y:S02]  /*51e0*/  PRMT R7, R6.reuse, 0x7610, R7 ;  /* 0x0000761006077816 */ /* 0x040fe40000000007 */
[----:B------:R-:W-:Y:S01]  /*51f0*/  PRMT R16, R6, 0x7632, R16 ;  /* 0x0000763206107816 */ /* 0x000fe20000000010 */
[----:B------:R-:W-:Y:S01]  /*5200*/  @!P4 FMUL R14, R14, 16777216 ;  /* 0x4b8000000e0ec820 */ /* 0x000fe20000400000 */
[----:B------:R-:W-:-:S02]  /*5210*/  @!P5 FMUL R15, R15, 16777216 ;  /* 0x4b8000000f0fd820 */ /* 0x000fc40000400000 */
[----:B------:R0:W-:Y:S04]  /*5220*/  @P0 STG.E.U16 [R8.64], R7 ;  /* 0x0000000708000986 */ /* 0x0001e8000c101504 */
[----:B------:R-:W-:Y:S01]  /*5230*/  @P0 STG.E.U16 [R10.64], R16 ;  /* 0x000000100a000986 */ /* 0x000fe2000c101504 */
[----:B------:R-:W1:Y:S01]  /*5240*/  MUFU.RCP R14, R14 ;  /* 0x0000000e000e7308 */ /* 0x000e620000001000 */
[----:B------:R-:W-:-:S07]  /*5250*/  IMAD.MOV.U32 R2, RZ, RZ, 0x3f800000 ;  /* 0x3f800000ff027424 */ /* 0x000fce00078e00ff */
[----:B------:R-:W2:Y:S01]  /*5260*/  MUFU.RCP R15, R15 ;  /* 0x0000000f000f7308 */ /* 0x000ea20000001000 */
[C---:B------:R-:W-:Y:S02]  /*5270*/  FSEL R5, R2.reuse, 0.25, !P2 ;  /* 0x3e80000002057808 */ /* 0x040fe40005000000 */
[----:B------:R-:W-:-:S03]  /*5280*/  FSEL R2, R2, 0.25, !P3 ;  /* 0x3e80000002027808 */ /* 0x000fc60005800000 */
[----:B------:R-:W-:Y:S02]  /*5290*/  @!P4 FMUL R5, R5, 16777216 ;  /* 0x4b8000000505c820 */ /* 0x000fe40000400000 */
[----:B------:R-:W-:Y:S02]  /*52a0*/  @!P5 FMUL R2, R2, 16777216 ;  /* 0x4b8000000202d820 */ /* 0x000fe40000400000 */
[----:B-1----:R-:W-:Y:S01]  /*52b0*/  FMUL R14, R14, R5 ;  /* 0x000000050e0e7220 */ /* 0x002fe20000400000 */
[----:B------:R-:W-:Y:S01]  /*52c0*/  BAR.SYNC.DEFER_BLOCKING 0x0 ;  /* 0x0000000000007b1d */ /* 0x000fe20000010000 */
[----:B--2---:R-:W-:-:S05]  /*52d0*/  FMUL R15, R15, R2 ;  /* 0x000000020f0f7220 */ /* 0x004fca0000400000 */
[----:B------:R-:W-:Y:S04]  /*52e0*/  STS [RZ], R14 ;  /* 0x0000000eff007388 */ /* 0x000fe80000000800 */
[----:B------:R-:W-:Y:S01]  /*52f0*/  STS [0x8], R15 ;  /* 0x0000080fff007388 */ /* 0x000fe20000000800 */
[----:B------:R-:W-:Y:S01]  /*5300*/  CS2R R12, SRZ ;  /* 0x00000000000c7805 */ /* 0x000fe2000001ff00 */
[----:B0-----:R-:W-:Y:S02]  /*5310*/  IMAD.WIDE R6, R0, R3, c[0x0][0x1a8] ;  /* 0x00006a0000067625 */ /* 0x001fe400078e0203 */
[----:B------:R-:W-:Y:S06]  /*5320*/  BAR.SYNC.DEFER_BLOCKING 0x0 ;  /* 0x0000000000007b1d */ /* 0x000fec0000010000 */
[----:B------:R-:W2:Y:S01]  /*5330*/  @!P1 LDG.E.EF.64 R12, [R6.64] ;  /* 0x00000004060c9981 */ /* 0x000ea2000c0e1b00 */
[----:B------:R-:W-:-:S06]  /*5340*/  SHF.R.U32.HI R2, RZ, 0x4, R4 ;  /* 0x00000004ff027819 */ /* 0x000fcc0000011604 */
[----:B------:R-:W0:Y:S01]  /*5350*/  LDS R2, [R2] ;  /* 0x0000000002027984 */ /* 0x000e220000000800 */
[----:B------:R-:W-:Y:S01]  /*5360*/  BSSY B0, `(.L_x_2) ;  /* 0x0000038000007945 */ /* 0x000fe20003800000 */
[C---:B--2---:R-:W-:Y:S01]  /*5370*/  PRMT R4, R12.reuse, 0x7632, R4 ;  /* 0x000076320c047816 */ /* 0x044fe20000000004 */
[----:B------:R-:W-:-:S04]  /*5380*/  IMAD.U32 R5, R12, 0x10000, RZ ;  /* 0x000100000c057824 */ /* 0x000fc800078e00ff */
[----:B------:R-:W-:Y:S01]  /*5390*/  IMAD.U32 R9, R4, 0x10000, RZ ;  /* 0x0001000004097824 */ /* 0x000fe200078e00ff */
[C---:B0-----:R-:W-:Y:S01]  /*53a0*/  FMUL R4, R2.reuse, R5 ;  /* 0x0000000502047220 */ /* 0x041fe20000400000 */
[C---:B------:R-:W-:Y:S01]  /*53b0*/  IMAD.U32 R5, R13.reuse, 0x10000, RZ ;  /* 0x000100000d057824 */ /* 0x040fe200078e00ff */
[----:B------:R-:W-:Y:S01]  /*53c0*/  PRMT R13, R13, 0x7632, R13 ;  /* 0x000076320d0d7816 */ /* 0x000fe2000000000d */
[----:B------:R-:W-:-:S03]  /*53d0*/  FMUL R9, R2, R9 ;  /* 0x0000000902097220 */ /* 0x000fc60000400000 */
[----:B------:R-:W0:Y:S01]  /*53e0*/  FRND R4, R4 ;  /* 0x0000000400047307 */ /* 0x000e220000201000 */
[----:B------:R-:W-:Y:S01]  /*53f0*/  FMUL R5, R2, R5 ;  /* 0x0000000502057220 */ /* 0x000fe20000400000 */
[----:B------:R-:W-:-:S06]  /*5400*/  IMAD.U32 R13, R13, 0x10000, RZ ;  /* 0x000100000d0d7824 */ /* 0x000fcc00078e00ff */
[----:B------:R-:W1:Y:S01]  /*5410*/  FRND R9, R9 ;  /* 0x0000000900097307 */ /* 0x000e620000201000 */
[----:B------:R-:W-:-:S07]  /*5420*/  FMUL R13, R2, R13 ;  /* 0x0000000d020d7220 */ /* 0x000fce0000400000 */
[----:B------:R-:W2:Y:S01]  /*5430*/  FRND R5, R5 ;  /* 0x0000000500057307 */ /* 0x000ea20000201000 */
[----:B0-----:R-:W-:-:S07]  /*5440*/  FSETP.GT.AND P2, PT, R4, -127, PT ;  /* 0xc2fe00000400780b */ /* 0x001fce0003f44000 */
[----:B------:R-:W0:Y:S01]  /*5450*/  FRND R13, R13 ;  /* 0x0000000d000d7307 */ /* 0x000e220000201000 */
[----:B-1----:R-:W-:Y:S02]  /*5460*/  FSETP.GT.AND P3, PT, R9, -127, PT ;  /* 0xc2fe00000900780b */ /* 0x002fe40003f64000 */
[C---:B------:R-:W-:Y:S02]  /*5470*/  FSETP.NAN.AND P4, PT, R4.reuse, R4, PT ;  /* 0x000000040400720b */ /* 0x040fe40003f88000 */
[----:B--2---:R-:W-:Y:S02]  /*5480*/  FSETP.GT.AND P0, PT, R5, -127, PT ;  /* 0xc2fe00000500780b */ /* 0x004fe40003f04000 */
[----:B------:R-:W-:Y:S02]  /*5490*/  @!P2 FSEL R4, R4, -127, P4 ;  /* 0xc2fe00000404a808 */ /* 0x000fe40002000000 */
[----:B------:R-:W-:Y:S02]  /*54a0*/  FSETP.NAN.AND P4, PT, R9, R9, PT ;  /* 0x000000090900720b */ /* 0x000fe40003f88000 */
[----:B0-----:R-:W-:-:S03]  /*54b0*/  FSETP.GT.AND P2, PT, R13, -127, PT ;  /* 0xc2fe00000d00780b */ /* 0x001fc60003f44000 */
[----:B------:R-:W-:Y:S02]  /*54c0*/  @!P3 FSEL R9, R9, -127, P4 ;  /* 0xc2fe00000909b808 */ /* 0x000fe40002000000 */
[----:B------:R-:W-:-:S04]  /*54d0*/  FSETP.NAN.AND P3, PT, R5, R5, PT ;  /* 0x000000050500720b */ /* 0x000fc80003f68000 */
[----:B------:R-:W-:Y:S02]  /*54e0*/  @!P0 FSEL R5, R5, -127, P3 ;  /* 0xc2fe000005058808 */ /* 0x000fe40001800000 */
[C---:B------:R-:W-:Y:S01]  /*54f0*/  FSETP.NAN.AND P0, PT, R13.reuse, R13, PT ;  /* 0x0000000d0d00720b */ /* 0x040fe20003f08000 */
[----:B------:R-:W0:Y:S03]  /*5500*/  F2I.S16.TRUNC.NTZ R8, R9 ;  /* 0x0000000900087305 */ /* 0x000e26000020e900 */
[----:B------:R-:W-:Y:S02]  /*5510*/  @!P2 FSEL R13, R13, -127, P0 ;  /* 0xc2fe00000d0da808 */ /* 0x000fe40000000000 */
[----:B------:R-:W-:-:S03]  /*5520*/  FSETP.GEU.AND P6, PT, R9, 127, PT ;  /* 0x42fe00000900780b */ /* 0x000fc60003fce000 */
[----:B------:R-:W1:Y:S01]  /*5530*/  F2I.S16.TRUNC.NTZ R10, R4 ;  /* 0x00000004000a7305 */ /* 0x000e62000020e900 */
[----:B------:R-:W-:-:S07]  /*5540*/  FSETP.GEU.AND P4, PT, R4, 127, PT ;  /* 0x42fe00000400780b */ /* 0x000fce0003f8e000 */
[----:B------:R1:W2:Y:S01]  /*5550*/  F2I.S16.TRUNC.NTZ R12, R5 ;  /* 0x00000005000c7305 */ /* 0x0002a2000020e900 */
[----:B------:R-:W-:-:S07]  /*5560*/  FSETP.GEU.AND P2, PT, R5, 127, PT ;  /* 0x42fe00000500780b */ /* 0x000fce0003f4e000 */
[----:B------:R-:W3:Y:S01]  /*5570*/  F2I.S16.TRUNC.NTZ R11, R13 ;  /* 0x0000000d000b7305 */ /* 0x000ee2000020e900 */
[----:B------:R-:W-:Y:S02]  /*5580*/  FSETP.GEU.AND P0, PT, R13, 127, PT ;  /* 0x42fe00000d00780b */ /* 0x000fe40003f0e000 */
[----:B------:R-:W-:Y:S02]  /*5590*/  FSETP.NAN.AND P5, PT, R9, R9, PT ;  /* 0x000000090900720b */ /* 0x000fe40003fa8000 */
[----:B0-----:R-:W-:Y:S02]  /*55a0*/  LOP3.LUT R8, R8, 0xffff, RZ, 0xc0, !PT ;  /* 0x0000ffff08087812 */ /* 0x001fe400078ec0ff */
[----:B------:R-:W-:Y:S02]  /*55b0*/  FSETP.NAN.AND P3, PT, R4, R4, PT ;  /* 0x000000040400720b */ /* 0x000fe40003f68000 */
[----:B------:R-:W-:Y:S02]  /*55c0*/  @P6 SEL R8, R8, 0x7f, P5 ;  /* 0x0000007f08086807 */ /* 0x000fe40002800000 */
[----:B------:R-:W-:-:S02]  /*55d0*/  FSETP.NAN.AND P5, PT, R5, R5, PT ;  /* 0x000000050500720b */ /* 0x000fc40003fa8000 */
[----:B------:R-:W-:Y:S02]  /*55e0*/  FSETP.NAN.AND P6, PT, R13, R13, PT ;  /* 0x0000000d0d00720b */ /* 0x000fe40003fc8000 */
[----:B-1----:R-:W-:Y:S02]  /*55f0*/  LOP3.LUT R5, R10, 0xffff, RZ, 0xc0, !PT ;  /* 0x0000ffff0a057812 */ /* 0x002fe400078ec0ff */
[----:B--2---:R-:W-:Y:S02]  /*5600*/  LOP3.LUT R12, R12, 0xffff, RZ, 0xc0, !PT ;  /* 0x0000ffff0c0c7812 */ /* 0x004fe400078ec0ff */
[----:B---3--:R-:W-:Y:S02]  /*5610*/  LOP3.LUT R11, R11, 0xffff, RZ, 0xc0, !PT ;  /* 0x0000ffff0b0b7812 */ /* 0x008fe400078ec0ff */
[----:B------:R-:W-:Y:S02]  /*5620*/  @P4 SEL R5, R5, 0x7f, P3 ;  /* 0x0000007f05054807 */ /* 0x000fe40001800000 */
[----:B------:R-:W-:-:S02]  /*5630*/  @P2 SEL R12, R12, 0x7f, P5 ;  /* 0x0000007f0c0c2807 */ /* 0x000fc40002800000 */
[----:B------:R-:W-:Y:S02]  /*5640*/  @P0 SEL R11, R11, 0x7f, P6 ;  /* 0x0000007f0b0b0807 */ /* 0x000fe40003000000 */
[----:B------:R-:W-:Y:S02]  /*5650*/  PRMT R8, R5, 0x3340, R8 ;  /* 0x0000334005087816 */ /* 0x000fe40000000008 */
[----:B------:R-:W-:Y:S02]  /*5660*/  IADD3 R4, P0, R0, c[0x0][0x1c0], RZ ;  /* 0x0000700000047a10 */ /* 0x000fe40007f1e0ff */
[----:B------:R-:W-:Y:S02]  /*5670*/  PRMT R11, R12, 0x3340, R11 ;  /* 0x000033400c0b7816 */ /* 0x000fe4000000000b */
[----:B------:R-:W-:Y:S02]  /*5680*/  LEA.HI.X.SX32 R5, R0, c[0x0][0x1c4], 0x1, P0 ;  /* 0x0000710000057a11 */ /* 0x000fe400000f0eff */
[----:B------:R-:W-:-:S05]  /*5690*/  PRMT R11, R8, 0x5410, R11 ;  /* 0x00005410080b7816 */ /* 0x000fca000000000b */
[----:B------:R0:W-:Y:S01]  /*56a0*/  @!P1 STG.E [R4.64], R11 ;  /* 0x0000000b04009986 */ /* 0x0001e2000c101904 */
[----:B------:R-:W-:Y:S01]  /*56b0*/  CS2R R8, SRZ ;  /* 0x0000000000087805 */ /* 0x000fe2000001ff00 */
[----:B------:R-:W-:Y:S05]  /*56c0*/  @P1 BRA `(.L_x_3) ;  /* 0x0000001000001947 */ /* 0x000fea0003800000 */
[----:B------:R1:W5:Y:S02]  /*56d0*/  LDG.E.EF.64 R8, [R6.64+0x400] ;  /* 0x0004000406087981 */ /* 0x000364000c0e1b00 */
.L_x_3:
[----:B------:R-:W-:Y:S05]  /*56e0*/  BSYNC B0 ;  /* 0x0000000000007941 */ /* 0x000fea0003800000 */
.L_x_2:
[C---:B-1---5:R-:W-:Y:S01]  /*56f0*/  IMAD.U32 R7, R9.reuse, 0x10000, RZ ;  /* 0x0001000009077824 */ /* 0x062fe200078e00ff */
[----:B------:R-:W-:-:S03]  /*5700*/  PRMT R9, R9, 0x7632, R9 ;  /* 0x0000763209097816 */ /* 0x000fc60000000009 */
[----:B------:R-:W-:Y:S01]  /*5710*/  FMUL R10, R2, R7 ;  /* 0x00000007020a7220 */ /* 0x000fe20000400000 */
[C---:B------:R-:W-:Y:S01]  /*5720*/  IMAD.U32 R7, R8.reuse, 0x10000, RZ ;  /* 0x0001000008077824 */ /* 0x040fe200078e00ff */
[----:B------:R-:W-:Y:S01]  /*5730*/  PRMT R8, R8, 0x7632, R8 ;  /* 0x0000763208087816 */ /* 0x000fe20000000008 */
[----:B------:R-:W-:Y:S02]  /*5740*/  IMAD.U32 R9, R9, 0x10000, RZ ;  /* 0x0001000009097824 */ /* 0x000fe400078e00ff */
[C---:B------:R-:W-:Y:S01]  /*5750*/  FMUL R6, R2.reuse, R7 ;  /* 0x0000000702067220 */ /* 0x040fe20000400000 */
[----:B------:R-:W1:Y:S01]  /*5760*/  FRND R10, R10 ;  /* 0x0000000a000a7307 */ /* 0x000e620000201000 */
[----:B------:R-:W-:Y:S01]  /*5770*/  FMUL R9, R2, R9 ;  /* 0x0000000902097220 */ /* 0x000fe20000400000 */
[----:B------:R-:W-:-:S04]  /*5780*/  IMAD.U32 R7, R8, 0x10000, RZ ;  /* 0x0001000008077824 */ /* 0x000fc800078e00ff */
[----:B------:R-:W-:Y:S02]  /*5790*/  FMUL R7, R2, R7 ;  /* 0x0000000702077220 */ /* 0x000fe40000400000 */
[----:B------:R-:W2:Y:S08]  /*57a0*/  FRND R6, R6 ;  /* 0x0000000600067307 */ /* 0x000eb00000201000 */
[----:B------:R-:W3:Y:S01]  /*57b0*/  FRND R9, R9 ;  /* 0x0000000900097307 */ /* 0x000ee20000201000 */
[----:B-1----:R-:W-:-:S02]  /*57c0*/  FSETP.GT.AND P3, PT, R10, -127, PT ;  /* 0xc2fe00000a00780b */ /* 0x002fc40003f64000 */
[----:B------:R-:W-:-:S05]  /*57d0*/  FSETP.NAN.AND P4, PT, R10, R10, PT ;  /* 0x0000000a0a00720b */ /* 0x000fca0003f88000 */
[----:B------:R-:W1:Y:S01]  /*57e0*/  FRND R7, R7 ;  /* 0x0000000700077307 */ /* 0x000e620000201000 */
[----:B--2---:R-:W-:-:S05]  /*57f0*/  FSETP.GT.AND P2, PT, R6, -127, PT ;  /* 0xc2fe00000600780b */ /* 0x004fca0003f44000 */
[----:B------:R-:W-:Y:S02]  /*5800*/  @!P3 FSEL R10, R10, -127, P4 ;  /* 0xc2fe00000a0ab808 */ /* 0x000fe40002000000 */
[----:B---3--:R-:W-:Y:S02]  /*5810*/  FSETP.GT.AND P0, PT, R9, -127, PT ;  /* 0xc2fe00000900780b */ /* 0x008fe40003f04000 */
[----:B------:R-:W-:Y:S01]  /*5820*/  FSETP.NAN.AND P4, PT, R6, R6, PT ;  /* 0x000000060600720b */ /* 0x000fe20003f88000 */
[----:B------:R-:W2:Y:S01]  /*5830*/  F2I.S16.TRUNC.NTZ R13, R10 ;  /* 0x0000000a000d7305 */ /* 0x000ea2000020e900 */
[----:B------:R-:W-:Y:S02]  /*5840*/  FSETP.GEU.AND P6, PT, R10, 127, PT ;  /* 0x42fe00000a00780b */ /* 0x000fe40003fce000 */
[----:B------:R-:W-:Y:S02]  /*5850*/  @!P2 FSEL R6, R6, -127, P4 ;  /* 0xc2fe00000606a808 */ /* 0x000fe40002000000 */
[----:B-1----:R-:W-:-:S02]  /*5860*/  FSETP.GT.AND P3, PT, R7, -127, PT ;  /* 0xc2fe00000700780b */ /* 0x002fc40003f64000 */
[C---:B------:R-:W-:Y:S01]  /*5870*/  FSETP.NAN.AND P2, PT, R9.reuse, R9, PT ;  /* 0x000000090900720b */ /* 0x040fe20003f48000 */
[----:B0-----:R-:W0:Y:S01]  /*5880*/  F2I.S16.TRUNC.NTZ R11, R6 ;  /* 0x00000006000b7305 */ /* 0x001e22000020e900 */
[----:B------:R-:W-:Y:S02]  /*5890*/  FSETP.NAN.AND P5, PT, R10, R10, PT ;  /* 0x0000000a0a00720b */ /* 0x000fe40003fa8000 */
[----:B------:R-:W-:Y:S02]  /*58a0*/  @!P0 FSEL R9, R9, -127, P2 ;  /* 0xc2fe000009098808 */ /* 0x000fe40001000000 */
[----:B------:R-:W-:Y:S02]  /*58b0*/  FSETP.NAN.AND P0, PT, R7, R7, PT ;  /* 0x000000070700720b */ /* 0x000fe40003f08000 */
[----:B------:R-:W-:Y:S01]  /*58c0*/  FSETP.NAN.AND P4, PT, R6, R6, PT ;  /* 0x000000060600720b */ /* 0x000fe20003f88000 */
[----:B------:R-:W1:Y:S01]  /*58d0*/  F2I.S16.TRUNC.NTZ R12, R9 ;  /* 0x00000009000c7305 */ /* 0x000e62000020e900 */
[----:B--2---:R-:W-:-:S02]  /*58e0*/  LOP3.LUT R13, R13, 0xffff, RZ, 0xc0, !PT ;  /* 0x0000ffff0d0d7812 */ /* 0x004fc400078ec0ff */
[----:B------:R-:W-:Y:S02]  /*58f0*/  @!P3 FSEL R7, R7, -127, P0 ;  /* 0xc2fe00000707b808 */ /* 0x000fe40000000000 */
[----:B------:R-:W-:Y:S02]  /*5900*/  FSETP.GEU.AND P0, PT, R6, 127, PT ;  /* 0x42fe00000600780b */ /* 0x000fe40003f0e000 */
[----:B------:R-:W-:Y:S01]  /*5910*/  FSETP.GEU.AND P3, PT, R9, 127, PT ;  /* 0x42fe00000900780b */ /* 0x000fe20003f6e000 */
[----:B------:R-:W2:Y:S01]  /*5920*/  F2I.S16.TRUNC.NTZ R8, R7 ;  /* 0x0000000700087305 */ /* 0x000ea2000020e900 */
[----:B------:R-:W-:Y:S02]  /*5930*/  FSETP.GEU.AND P2, PT, R7, 127, PT ;  /* 0x42fe00000700780b */ /* 0x000fe40003f4e000 */
[----:B------:R-:W-:Y:S02]  /*5940*/  @P6 SEL R13, R13, 0x7f, P5 ;  /* 0x0000007f0d0d6807 */ /* 0x000fe40002800000 */
[----:B------:R-:W-:-:S02]  /*5950*/  FSETP.NAN.AND P6, PT, R9, R9, PT ;  /* 0x000000090900720b */ /* 0x000fc40003fc8000 */
[----:B------:R-:W-:Y:S02]  /*5960*/  FSETP.NAN.AND P5, PT, R7, R7, PT ;  /* 0x000000070700720b */ /* 0x000fe40003fa8000 */
[----:B0-----:R-:W-:Y:S02]  /*5970*/  LOP3.LUT R11, R11, 0xffff, RZ, 0xc0, !PT ;  /* 0x0000ffff0b0b7812 */ /* 0x001fe400078ec0ff */
[----:B-1----:R-:W-:Y:S02]  /*5980*/  LOP3.LUT R12, R12, 0xffff, RZ, 0xc0, !PT ;  /* 0x0000ffff0c0c7812 */ /* 0x002fe400078ec0ff */
[----:B------:R-:W-:Y:S02]  /*5990*/  @P0 SEL R11, R11, 0x7f, P4 ;  /* 0x0000007f0b0b0807 */ /* 0x000fe40002000000 */
[----:B------:R-:W-:Y:S02]  /*59a0*/  @P3 SEL R12, R12, 0x7f, P6 ;  /* 0x0000007f0c0c3807 */ /* 0x000fe40003000000 */
[----:B--2---:R-:W-:-:S02]  /*59b0*/  LOP3.LUT R8, R8, 0xffff, RZ, 0xc0, !PT ;  /* 0x0000ffff08087812 */ /* 0x004fc400078ec0ff */
[----:B------:R-:W-:Y:S02]  /*59c0*/  PRMT R12, R13, 0x3340, R12 ;  /* 0x000033400d0c7816 */ /* 0x000fe4000000000c */
[----:B------:R-:W-:-:S04]  /*59d0*/  @P2 SEL R8, R8, 0x7f, P5 ;  /* 0x0000007f08082807 */ /* 0x000fc80002800000 */
[----:B------:R-:W-:Y:S02]  /*59e0*/  PRMT R11, R11, 0x3340, R8 ;  /* 0x000033400b0b7816 */ /* 0x000fe40000000008 */
[----:B------:R-:W-:Y:S02]  /*59f0*/  IADD3 R8, R0, 0x400, RZ ;  /* 0x0000040000087810 */ /* 0x000fe40007ffe0ff */
[----:B------:R-:W-:Y:S02]  /*5a00*/  PRMT R15, R11, 0x5410, R12 ;  /* 0x000054100b0f7816 */ /* 0x000fe4000000000c */
[----:B------:R-:W-:Y:S01]  /*5a10*/  CS2R R10, SRZ ;  /* 0x00000000000a7805 */ /* 0x000fe2000001ff00 */
[----:B------:R-:W-:Y:S02]  /*5a20*/  IMAD.WIDE R6, R8, R3, c[0x0][0x1a8] ;  /* 0x00006a0008067625 */ /* 0x000fe400078e0203 */
[----:B------:R0:W-:Y:S04]  /*5a30*/  @!P1 STG.E [R4.64+0x200], R15 ;  /* 0x0002000f04009986 */ /* 0x0001e8000c101904 */
[----:B------:R-:W2:Y:S02]  /*5a40*/  @!P1 LDG.E.EF.64 R10, [R6.64] ;  /* 0x00000004060a9981 */ /* 0x000ea4000c0e1b00 */
[C---:B--2---:R-:W-:Y:S01]  /*5a50*/  IMAD.U32 R9, R10.reuse, 0x10000, RZ ;  /* 0x000100000a097824 */ /* 0x044fe200078e00ff */
[----:B------:R-:W-:-:S03]  /*5a60*/  PRMT R10, R10, 0x7632, R10 ;  /* 0x000076320a0a7816 */ /* 0x000fc6000000000a */
[----:B------:R-:W-:Y:S01]  /*5a70*/  FMUL R12, R2, R9 ;  /* 0x00000009020c7220 */ /* 0x000fe20000400000 */
[C---:B------:R-:W-:Y:S01]  /*5a80*/  IMAD.U32 R9, R11.reuse, 0x10000, RZ ;  /* 0x000100000b097824 */ /* 0x040fe200078e00ff */
[----:B------:R-:W-:-:S03]  /*5a90*/  PRMT R11, R11, 0x7632, R11 ;  /* 0x000076320b0b7816 */ /* 0x000fc6000000000b */
[----:B------:R-:W-:Y:S01]  /*5aa0*/  FMUL R13, R2, R9 ;  /* 0x00000009020d7220 */ /* 0x000fe20000400000 */
[----:B------:R-:W1:Y:S01]  /*5ab0*/  FRND R12, R12 ;  /* 0x0000000c000c7307 */ /* 0x000e620000201000 */
[----:B------:R-:W-:Y:S01]  /*5ac0*/  IMAD.U32 R9, R10, 0x10000, RZ ;  /* 0x000100000a097824 */ /* 0x000fe200078e00ff */
[----:B------:R-:W-:Y:S01]  /*5ad0*/  IADD3 R10, R0, 0x600, RZ ;  /* 0x00000600000a7810 */ /* 0x000fe20007ffe0ff */
[----:B------:R-:W-:Y:S02]  /*5ae0*/  IMAD.U32 R11, R11, 0x10000, RZ ;  /* 0x000100000b0b7824 */ /* 0x000fe400078e00ff */
[C---:B------:R-:W-:Y:S02]  /*5af0*/  FMUL R9, R2.reuse, R9 ;  /* 0x0000000902097220 */ /* 0x040fe40000400000 */
[----:B------:R-:W-:Y:S01]  /*5b00*/  FMUL R11, R2, R11 ;  /* 0x0000000b020b7220 */ /* 0x000fe20000400000 */
        /* <DEDUP_REMOVED lines=8> */
[C---:B------:R-:W-:Y:S01]  /*5b90*/  FSETP.NAN.AND P4, PT, R13.reuse, R13, PT ;  /* 0x0000000d0d00720b */ /* 0x040fe20003f88000 */
[----:B0-----:R-:W0:Y:S01]  /*5ba0*/  F2I.S16.TRUNC.NTZ R5, R12 ;  /* 0x0000000c00057305 */ /* 0x001e22000020e900 */
[----:B------:R-:W-:Y:S02]  /*5bb0*/  FSETP.GEU.AND P6, PT, R12, 127, PT ;  /* 0x42fe00000c00780b */ /* 0x000fe40003fce000 */
[----:B------:R-:W-:Y:S02]  /*5bc0*/  @!P3 FSEL R13, R13, -127, P4 ;  /* 0xc2fe00000d0db808 */ /* 0x000fe40002000000 */
[----:B-1----:R-:W-:-:S02]  /*5bd0*/  FSETP.GT.AND P2, PT, R11, -127, PT ;  /* 0xc2fe00000b00780b */ /* 0x002fc40003f44000 */
[----:B------:R-:W-:Y:S01]  /*5be0*/  FSETP.NAN.AND P3, PT, R9, R9, PT ;  /* 0x000000090900720b */ /* 0x000fe20003f68000 */
[----:B------:R1:W2:Y:S01]  /*5bf0*/  F2I.S16.TRUNC.NTZ R7, R13 ;  /* 0x0000000d00077305 */ /* 0x0002a2000020e900 */
[----:B------:R-:W-:Y:S02]  /*5c00*/  FSETP.GEU.AND P4, PT, R13, 127, PT ;  /* 0x42fe00000d00780b */ /* 0x000fe40003f8e000 */
[----:B------:R-:W-:Y:S02]  /*5c10*/  @!P0 FSEL R9, R9, -127, P3 ;  /* 0xc2fe000009098808 */ /* 0x000fe40001800000 */
[----:B------:R-:W-:Y:S02]  /*5c20*/  FSETP.NAN.AND P0, PT, R11, R11, PT ;  /* 0x0000000b0b00720b */ /* 0x000fe40003f08000 */
[----:B------:R-:W-:Y:S01]  /*5c30*/  FSETP.NAN.AND P5, PT, R12, R12, PT ;  /* 0x0000000c0c00720b */ /* 0x000fe20003fa8000 */
[----:B------:R-:W3:Y:S01]  /*5c40*/  F2I.S16.TRUNC.NTZ R4, R9 ;  /* 0x0000000900047305 */ /* 0x000ee2000020e900 */
[----:B0-----:R-:W-:-:S02]  /*5c50*/  LOP3.LUT R5, R5, 0xffff, RZ, 0xc0, !PT ;  /* 0x0000ffff05057812 */ /* 0x001fc400078ec0ff */
[----:B------:R-:W-:Y:S02]  /*5c60*/  @!P2 FSEL R11, R11, -127, P0 ;  /* 0xc2fe00000b0ba808 */ /* 0x000fe40000000000 */
[----:B------:R-:W-:Y:S02]  /*5c70*/  FSETP.GEU.AND P2, PT, R9, 127, PT ;  /* 0x42fe00000900780b */ /* 0x000fe40003f4e000 */
[----:B------:R-:W-:Y:S01]  /*5c80*/  FSETP.GEU.AND P0, PT, R11, 127, PT ;  /* 0x42fe00000b00780b */ /* 0x000fe20003f0e000 */
[----:B------:R-:W0:Y:S01]  /*5c90*/  F2I.S16.TRUNC.NTZ R6, R11 ;  /* 0x0000000b00067305 */ /* 0x000e22000020e900 */
[----:B------:R-:W-:Y:S02]  /*5ca0*/  @P6 SEL R5, R5, 0x7f, P5 ;  /* 0x0000007f05056807 */ /* 0x000fe40002800000 */
[----:B------:R-:W-:Y:S02]  /*5cb0*/  FSETP.NAN.AND P3, PT, R13, R13, PT ;  /* 0x0000000d0d00720b */ /* 0x000fe40003f68000 */
[----:B------:R-:W-:Y:S01]  /*5cc0*/  FSETP.NAN.AND P5, PT, R9, R9, PT ;  /* 0x000000090900720b */ /* 0x000fe20003fa8000 */
[----:B-1----:R-:W-:Y:S01]  /*5cd0*/  CS2R R12, SRZ ;  /* 0x00000000000c7805 */ /* 0x002fe2000001ff00 */
[----:B------:R-:W-:-:S02]  /*5ce0*/  FSETP.NAN.AND P6, PT, R11, R11, PT ;  /* 0x0000000b0b00720b */ /* 0x000fc40003fc8000 */
[----:B--2---:R-:W-:Y:S02]  /*5cf0*/  LOP3.LUT R7, R7, 0xffff, RZ, 0xc0, !PT ;  /* 0x0000ffff07077812 */ /* 0x004fe400078ec0ff */
[----:B---3--:R-:W-:Y:S02]  /*5d00*/  LOP3.LUT R4, R4, 0xffff, RZ, 0xc0, !PT ;  /* 0x0000ffff04047812 */ /* 0x008fe400078ec0ff */
[----:B------:R-:W-:Y:S02]  /*5d10*/  @P4 SEL R7, R7, 0x7f, P3 ;  /* 0x0000007f07074807 */ /* 0x000fe40001800000 */
[----:B------:R-:W-:Y:S02]  /*5d20*/  @P2 SEL R4, R4, 0x7f, P5 ;  /* 0x0000007f04042807 */ /* 0x000fe40002800000 */
[----:B0-----:R-:W-:Y:S02]  /*5d30*/  LOP3.LUT R6, R6, 0xffff, RZ, 0xc0, !PT ;  /* 0x0000ffff06067812 */ /* 0x001fe400078ec0ff */
[----:B------:R-:W-:-:S02]  /*5d40*/  PRMT R4, R5, 0x3340, R4 ;  /* 0x0000334005047816 */ /* 0x000fc40000000004 */
[----:B------:R-:W-:-:S04]  /*5d50*/  @P0 SEL R6, R6, 0x7f, P6 ;  /* 0x0000007f06060807 */ /* 0x000fc80003000000 */
[----:B------:R-:W-:Y:S02]  /*5d60*/  PRMT R7, R7, 0x3340, R6 ;  /* 0x0000334007077816 */ /* 0x000fe40000000006 */
[----:B------:R-:W-:Y:S02]  /*5d70*/  IADD3 R6, P0, R8, c[0x0][0x1c0], RZ ;  /* 0x0000700008067a10 */ /* 0x000fe40007f1e0ff */
[----:B------:R-:W-:Y:S01]  /*5d80*/  PRMT R15, R4, 0x5410, R7 ;  /* 0x00005410040f7816 */ /* 0x000fe20000000007 */
[----:B------:R-:W-:Y:S01]  /*5d90*/  IMAD.WIDE R4, R10, R3, c[0x0][0x1a8] ;  /* 0x00006a000a047625 */ /* 0x000fe200078e0203 */
[----:B------:R-:W-:-:S05]  /*5da0*/  LEA.HI.X.SX32 R7, R8, c[0x0][0x1c4], 0x1, P0 ;  /* 0x0000710008077a11 */ /* 0x000fca00000f0eff */
[----:B------:R0:W-:Y:S04]  /*5db0*/  @!P1 STG.E [R6.64], R15 ;  /* 0x0000000f06009986 */ /* 0x0001e8000c101904 */
        /* <DEDUP_REMOVED lines=8> */
[----:B------:R-:W-:Y:S02]  /*5e40*/  IMAD.U32 R9, R12, 0x10000, RZ ;  /* 0x000100000c097824 */ /* 0x000fe400078e00ff */
        /* <DEDUP_REMOVED lines=12> */
[----:B------:R-:W2:Y:S01]  /*5f10*/  F2I.S16.TRUNC.NTZ R5, R8 ;  /* 0x0000000800057305 */ /* 0x000ea2000020e900 */
[----:B------:R-:W-:Y:S02]  /*5f20*/  FSETP.GEU.AND P6, PT, R8, 127, PT ;  /* 0x42fe00000800780b */ /* 0x000fe40003fce000 */
[----:B------:R-:W-:Y:S02]  /*5f30*/  @!P3 FSEL R11, R11, -127, P4 ;  /* 0xc2fe00000b0bb808 */ /* 0x000fe40002000000 */
[----:B-1----:R-:W-:-:S02]  /*5f40*/  FSETP.GT.AND P2, PT, R13, -127, PT ;  /* 0xc2fe00000d00780b */ /* 0x002fc40003f44000 */
[----:B------:R-:W-:Y:S01]  /*5f50*/  FSETP.NAN.AND P3, PT, R9, R9, PT ;  /* 0x000000090900720b */ /* 0x000fe20003f68000 */
[----:B0-----:R-:W0:Y:S01]  /*5f60*/  F2I.S16.TRUNC.NTZ R7, R11 ;  /* 0x0000000b00077305 */ /* 0x001e22000020e900 */
[----:B------:R-:W-:Y:S02]  /*5f70*/  FSETP.GEU.AND P4, PT, R11, 127, PT ;  /* 0x42fe00000b00780b */ /* 0x000fe40003f8e000 */
        /* <DEDUP_REMOVED lines=8> */
[----:B------:R2:W3:Y:S01]  /*6000*/  F2I.S16.TRUNC.NTZ R6, R13 ;  /* 0x0000000d00067305 */ /* 0x0004e2000020e900 */
[----:B------:R-:W-:Y:S02]  /*6010*/  @P6 SEL R5, R5, 0x7f, P5 ;  /* 0x0000007f05056807 */ /* 0x000fe40002800000 */
[----:B------:R-:W-:Y:S02]  /*6020*/  FSETP.NAN.AND P3, PT, R11, R11, PT ;  /* 0x0000000b0b00720b */ /* 0x000fe40003f68000 */
[----:B------:R-:W-:-:S02]  /*6030*/  FSETP.NAN.AND P5, PT, R9, R9, PT ;  /* 0x000000090900720b */ /* 0x000fc40003fa8000 */
[----:B------:R-:W-:Y:S02]  /*6040*/  FSETP.NAN.AND P6, PT, R13, R13, PT ;  /* 0x0000000d0d00720b */ /* 0x000fe40003fc8000 */
[----:B0-----:R-:W-:Y:S01]  /*6050*/  LOP3.LUT R7, R7, 0xffff, RZ, 0xc0, !PT ;  /* 0x0000ffff07077812 */ /* 0x001fe200078ec0ff */
[----:B--2---:R-:W-:Y:S01]  /*6060*/  CS2R R12, SRZ ;  /* 0x00000000000c7805 */ /* 0x004fe2000001ff00 */
[----:B-1----:R-:W-:Y:S02]  /*6070*/  LOP3.LUT R4, R4, 0xffff, RZ, 0xc0, !PT ;  /* 0x0000ffff04047812 */ /* 0x002fe400078ec0ff */
[----:B------:R-:W-:Y:S02]  /*6080*/  @P4 SEL R7, R7, 0x7f, P3 ;  /* 0x0000007f07074807 */ /* 0x000fe40001800000 */
[----:B------:R-:W-:Y:S02]  /*6090*/  @P2 SEL R4, R4, 0x7f, P5 ;  /* 0x0000007f04042807 */ /* 0x000fe40002800000 */
[----:B---3--:R-:W-:-:S02]  /*60a0*/  LOP3.LUT R6, R6, 0xffff, RZ, 0xc0, !PT ;  /* 0x0000ffff06067812 */ /* 0x008fc400078ec0ff */
[----:B------:R-:W-:Y:S02]  /*60b0*/  PRMT R4, R5, 0x3340, R4 ;  /* 0x0000334005047816 */ /* 0x000fe40000000004 */
[----:B------:R-:W-:Y:S02]  /*60c0*/  @P0 SEL R6, R6, 0x7f, P6 ;  /* 0x0000007f06060807 */ /* 0x000fe40003000000 */
[----:B------:R-:W-:Y:S02]  /*60d0*/  IADD3 R8, R0, 0x800, RZ ;  /* 0x0000080000087810 */ /* 0x000fe40007ffe0ff */
[----:B------:R-:W-:Y:S02]  /*60e0*/  PRMT R7, R7, 0x3340, R6 ;  /* 0x0000334007077816 */ /* 0x000fe40000000006 */
[----:B------:R-:W-:Y:S02]  /*60f0*/  IADD3 R6, P0, R10, c[0x0][0x1c0], RZ ;  /* 0x000070000a067a10 */ /* 0x000fe40007f1e0ff */
[----:B------:R-:W-:Y:S01]  /*6100*/  PRMT R15, R4, 0x5410, R7 ;  /* 0x00005410040f7816 */ /* 0x000fe20000000007 */
[----:B------:R-:W-:Y:S01]  /*6110*/  IMAD.WIDE R4, R8, R3, c[0x0][0x1a8] ;  /* 0x00006a0008047625 */ /* 0x000fe200078e0203 */
[----:B------:R-:W-:-:S05]  /*6120*/  LEA.HI.X.SX32 R7, R10, c[0x0][0x1c4], 0x1, P0 ;  /* 0x000071000a077a11 */ /* 0x000fca00000f0eff */
[----:B------:R0:W-:Y:S04]  /*6130*/  @!P1 STG.E [R6.64], R15 ;  /* 0x0000000f06009986 */ /* 0x0001e8000c101904 */
[----:B------:R-:W2:Y:S01]  /*6140*/  @!P1 LDG.E.EF.64 R12, [R4.64] ;  /* 0x00000004040c9981 */ /* 0x000ea2000c0e1b00 */
[----:B------:R-:W-:Y:S01]  /*6150*/  BSSY B0, `(.L_x_4) ;  /* 0x000003a000007945 */ /* 0x000fe20003800000 */
[----:B------:R-:W-:Y:S02]  /*6160*/  IADD3 R0, R0, 0xa00, RZ ;  /* 0x00000a0000007810 */ /* 0x000fe40007ffe0ff */
[C---:B--2---:R-:W-:Y:S01]  /*6170*/  PRMT R9, R12.reuse, 0x7632, R9 ;  /* 0x000076320c097816 */ /* 0x044fe20000000009 */
[----:B------:R-:W-:-:S04]  /*6180*/  IMAD.U32 R11, R12, 0x10000, RZ ;  /* 0x000100000c0b7824 */ /* 0x000fc800078e00ff */
[----:B------:R-:W-:Y:S01]  /*6190*/  IMAD.U32 R9, R9, 0x10000, RZ ;  /* 0x0001000009097824 */ /* 0x000fe200078e00ff */
[----:B------:R-:W-:-:S03]  /*61a0*/  FMUL R11, R2, R11 ;  /* 0x0000000b020b7220 */ /* 0x000fc60000400000 */
[C---:B------:R-:W-:Y:S01]  /*61b0*/  FMUL R10, R2.reuse, R9 ;  /* 0x00000009020a7220 */ /* 0x040fe20000400000 */
[C---:B------:R-:W-:Y:S01]  /*61c0*/  IMAD.U32 R9, R13.reuse, 0x10000, RZ ;  /* 0x000100000d097824 */ /* 0x040fe200078e00ff */
[----:B------:R-:W-:Y:S01]  /*61d0*/  PRMT R13, R13, 0x7632, R13 ;  /* 0x000076320d0d7816 */ /* 0x000fe2000000000d */
[----:B------:R-:W1:Y:S02]  /*61e0*/  FRND R11, R11 ;  /* 0x0000000b000b7307 */ /* 0x000e640000201000 */
[----:B------:R-:W-:Y:S02]  /*61f0*/  FMUL R9, R2, R9 ;  /* 0x0000000902097220 */ /* 0x000fe40000400000 */
[----:B------:R-:W-:-:S04]  /*6200*/  IMAD.U32 R13, R13, 0x10000, RZ ;  /* 0x000100000d0d7824 */ /* 0x000fc800078e00ff */
[----:B------:R-:W2:Y:S01]  /*6210*/  FRND R10, R10 ;  /* 0x0000000a000a7307 */ /* 0x000ea20000201000 */
[----:B------:R-:W-:-:S07]  /*6220*/  FMUL R13, R2, R13 ;  /* 0x0000000d020d7220 */ /* 0x000fce0000400000 */
[----:B------:R-:W3:Y:S01]  /*6230*/  FRND R9, R9 ;  /* 0x0000000900097307 */ /* 0x000ee20000201000 */
[C---:B-1----:R-:W-:Y:S02]  /*6240*/  FSETP.GT.AND P2, PT, R11.reuse, -127, PT ;  /* 0xc2fe00000b00780b */ /* 0x042fe40003f44000 */
[----:B------:R-:W-:-:S05]  /*6250*/  FSETP.NAN.AND P4, PT, R11, R11, PT ;  /* 0x0000000b0b00720b */ /* 0x000fca0003f88000 */
[----:B------:R-:W1:Y:S01]  /*6260*/  FRND R13, R13 ;  /* 0x0000000d000d7307 */ /* 0x000e620000201000 */
[----:B--2---:R-:W-:-:S05]  /*6270*/  FSETP.GT.AND P3, PT, R10, -127, PT ;  /* 0xc2fe00000a00780b */ /* 0x004fca0003f64000 */
[----:B------:R-:W-:Y:S02]  /*6280*/  @!P2 FSEL R11, R11, -127, P4 ;  /* 0xc2fe00000b0ba808 */ /* 0x000fe40002000000 */
[----:B---3--:R-:W-:Y:S02]  /*6290*/  FSETP.GT.AND P0, PT, R9, -127, PT ;  /* 0xc2fe00000900780b */ /* 0x008fe40003f04000 */
[C---:B------:R-:W-:Y:S01]  /*62a0*/  FSETP.NAN.AND P4, PT, R10.reuse, R10, PT ;  /* 0x0000000a0a00720b */ /* 0x040fe20003f88000 */
[----:B------:R-:W-:Y:S03]  /*62b0*/  F2I.S16.TRUNC.NTZ R5, R11 ;  /* 0x0000000b00057305 */ /* 0x000fe6000020e900 */
[----:B------:R-:W-:Y:S02]  /*62c0*/  @!P3 FSEL R10, R10, -127, P4 ;  /* 0xc2fe00000a0ab808 */ /* 0x000fe40002000000 */
[----:B-1----:R-:W-:-:S02]  /*62d0*/  FSETP.GT.AND P2, PT, R13, -127, PT ;  /* 0xc2fe00000d00780b */ /* 0x002fc40003f44000 */
[C---:B------:R-:W-:Y:S01]  /*62e0*/  FSETP.NAN.AND P3, PT, R9.reuse, R9, PT ;  /* 0x000000090900720b */ /* 0x040fe20003f68000 */
[----:B------:R-:W1:Y:S01]  /*62f0*/  F2I.S16.TRUNC.NTZ R4, R10 ;  /* 0x0000000a00047305 */ /* 0x000e62000020e900 */
[C---:B------:R-:W-:Y:S02]  /*6300*/  FSETP.GEU.AND P6, PT, R10.reuse, 127, PT ;  /* 0x42fe00000a00780b */ /* 0x040fe40003fce000 */
[----:B------:R-:W-:Y:S02]  /*6310*/  @!P0 FSEL R9, R9, -127, P3 ;  /* 0xc2fe000009098808 */ /* 0x000fe40001800000 */
[----:B------:R-:W-:Y:S02]  /*6320*/  FSETP.NAN.AND P0, PT, R13, R13, PT ;  /* 0x0000000d0d00720b */ /* 0x000fe40003f08000 */
[----:B------:R-:W-:Y:S01]  /*6330*/  FSETP.GEU.AND P4, PT, R11, 127, PT ;  /* 0x42fe00000b00780b */ /* 0x000fe20003f8e000 */
[----:B0-----:R-:W0:Y:S01]  /*6340*/  F2I.S16.TRUNC.NTZ R7, R9 ;  /* 0x0000000900077305 */ /* 0x001e22000020e900 */
[----:B------:R-:W-:-:S02]  /*6350*/  FSETP.NAN.AND P5, PT, R10, R10, PT ;  /* 0x0000000a0a00720b */ /* 0x000fc40003fa8000 */
[----:B------:R-:W-:Y:S02]  /*6360*/  @!P2 FSEL R13, R13, -127, P0 ;  /* 0xc2fe00000d0da808 */ /* 0x000fe40000000000 */
[----:B------:R-:W-:Y:S02]  /*6370*/  FSETP.GEU.AND P2, PT, R9, 127, PT ;  /* 0x42fe00000900780b */ /* 0x000fe40003f4e000 */
[----:B------:R-:W-:Y:S01]  /*6380*/  FSETP.GEU.AND P0, PT, R13, 127, PT ;  /* 0x42fe00000d00780b */ /* 0x000fe20003f0e000 */
[----:B------:R-:W2:Y:S01]  /*6390*/  F2I.S16.TRUNC.NTZ R6, R13 ;  /* 0x0000000d00067305 */ /* 0x000ea2000020e900 */
[----:B-1----:R-:W-:Y:S02]  /*63a0*/  LOP3.LUT R4, R4, 0xffff, RZ, 0xc0, !PT ;  /* 0x0000ffff04047812 */ /* 0x002fe400078ec0ff */
[----:B------:R-:W-:Y:S02]  /*63b0*/  FSETP.NAN.AND P3, PT, R11, R11, PT ;  /* 0x0000000b0b00720b */ /* 0x000fe40003f68000 */
[----:B------:R-:W-:-:S02]  /*63c0*/  @P6 SEL R4, R4, 0x7f, P5 ;  /* 0x0000007f04046807 */ /* 0x000fc40002800000 */
[----:B------:R-:W-:Y:S02]  /*63d0*/  LOP3.LUT R5, R5, 0xffff, RZ, 0xc0, !PT ;  /* 0x0000ffff05057812 */ /* 0x000fe400078ec0ff */
[----:B------:R-:W-:Y:S02]  /*63e0*/  FSETP.NAN.AND P5, PT, R9, R9, PT ;  /* 0x000000090900720b */ /* 0x000fe40003fa8000 */
[----:B------:R-:W-:Y:S02]  /*63f0*/  FSETP.NAN.AND P6, PT, R13, R13, PT ;  /* 0x0000000d0d00720b */ /* 0x000fe40003fc8000 */
[----:B0-----:R-:W-:Y:S02]  /*6400*/  LOP3.LUT R7, R7, 0xffff, RZ, 0xc0, !PT ;  /* 0x0000ffff07077812 */ /* 0x001fe400078ec0ff */
[----:B------:R-:W-:Y:S02]  /*6410*/  @P4 SEL R5, R5, 0x7f, P3 ;  /* 0x0000007f05054807 */ /* 0x000fe40001800000 */
[----:B--2---:R-:W-:-:S02]  /*6420*/  LOP3.LUT R6, R6, 0xffff, RZ, 0xc0, !PT ;  /* 0x0000ffff06067812 */ /* 0x004fc400078ec0ff */
[----:B------:R-:W-:Y:S02]  /*6430*/  @P2 SEL R7, R7, 0x7f, P5 ;  /* 0x0000007f07072807 */ /* 0x000fe40002800000 */
[----:B------:R-:W-:Y:S02]  /*6440*/  @P0 SEL R6, R6, 0x7f, P6 ;  /* 0x0000007f06060807 */ /* 0x000fe40003000000 */
[----:B------:R-:W-:Y:S02]  /*6450*/  PRMT R9, R5, 0x3340, R4 ;  /* 0x0000334005097816 */ /* 0x000fe40000000004 */
[C---:B------:R-:W-:Y:S02]  /*6460*/  IADD3 R4, P0, R8.reuse, c[0x0][0x1c0], RZ ;  /* 0x0000700008047a10 */ /* 0x040fe40007f1e0ff */
[----:B------:R-:W-:Y:S02]  /*6470*/  PRMT R6, R7, 0x3340, R6 ;  /* 0x0000334007067816 */ /* 0x000fe40000000006 */
[----:B------:R-:W-:-:S02]  /*6480*/  LEA.HI.X.SX32 R5, R8, c[0x0][0x1c4], 0x1, P0 ;  /* 0x0000710008057a11 */ /* 0x000fc400000f0eff */
[----:B------:R-:W-:Y:S02]  /*6490*/  PRMT R9, R9, 0x5410, R6 ;  /* 0x0000541009097816 */ /* 0x000fe40000000006 */
[----:B------:R-:W-:-:S03]  /*64a0*/  CS2R R6, SRZ ;  /* 0x0000000000067805 */ /* 0x000fc6000001ff00 */
[----:B------:R0:W-:Y:S01]  /*64b0*/  @!P1 STG.E [R4.64], R9 ;  /* 0x0000000904009986 */ /* 0x0001e2000c101904 */
[----:B------:R-:W-:Y:S05]  /*64c0*/  @P1 BRA `(.L_x_5) ;  /* 0x0000002000001947 */ /* 0x000fea0003800000 */
[----:B0-----:R-:W-:-:S05]  /*64d0*/  IMAD.WIDE R4, R0, R3, c[0x0][0x1a8] ;  /* 0x00006a0000047625 */ /* 0x001fca00078e0203 */
[----:B------:R0:W5:Y:S02]  /*64e0*/  LDG.E.EF.64 R6, [R4.64] ;  /* 0x0000000404067981 */ /* 0x000164000c0e1b00 */
.L_x_5:
[----:B------:R-:W-:Y:S05]  /*64f0*/  BSYNC B0 ;  /* 0x0000000000007941 */ /* 0x000fea0003800000 */
.L_x_4:
[C---:B-----5:R-:W-:Y:S01]  /*6500*/  PRMT R3, R6.reuse, 0x7632, R3 ;  /* 0x0000763206037816 */ /* 0x060fe20000000003 */
[----:B0-----:R-:W-:-:S04]  /*6510*/  IMAD.U32 R5, R6, 0x10000, RZ ;  /* 0x0001000006057824 */ /* 0x001fc800078e00ff */
[----:B------:R-:W-:Y:S01]  /*6520*/  IMAD.U32 R3, R3, 0x10000, RZ ;  /* 0x0001000003037824 */ /* 0x000fe200078e00ff */
[----:B------:R-:W-:-:S03]  /*6530*/  FMUL R5, R2, R5 ;  /* 0x0000000502057220 */ /* 0x000fc60000400000 */
[C---:B------:R-:W-:Y:S01]  /*6540*/  FMUL R4, R2.reuse, R3 ;  /* 0x0000000302047220 */ /* 0x040fe20000400000 */
[C---:B------:R-:W-:Y:S01]  /*6550*/  IMAD.U32 R3, R7.reuse, 0x10000, RZ ;  /* 0x0001000007037824 */ /* 0x040fe200078e00ff */
[----:B------:R-:W-:Y:S01]  /*6560*/  PRMT R7, R7, 0x7632, R7 ;  /* 0x0000763207077816 */ /* 0x000fe20000000007 */
[----:B------:R-:W0:Y:S02]  /*6570*/  FRND R5, R5 ;  /* 0x0000000500057307 */ /* 0x000e240000201000 */
[----:B------:R-:W-:Y:S02]  /*6580*/  FMUL R3, R2, R3 ;  /* 0x0000000302037220 */ /* 0x000fe40000400000 */
[----:B------:R-:W-:-:S04]  /*6590*/  IMAD.U32 R7, R7, 0x10000, RZ ;  /* 0x0001000007077824 */ /* 0x000fc800078e00ff */
[----:B------:R-:W1:Y:S01]  /*65a0*/  FRND R4, R4 ;  /* 0x0000000400047307 */ /* 0x000e620000201000 */
[----:B------:R-:W-:-:S07]  /*65b0*/  FMUL R7, R2, R7 ;  /* 0x0000000702077220 */ /* 0x000fce0000400000 */
[----:B------:R-:W2:Y:S01]  /*65c0*/  FRND R3, R3 ;  /* 0x0000000300037307 */ /* 0x000ea20000201000 */
[C---:B0-----:R-:W-:Y:S02]  /*65d0*/  FSETP.GT.AND P2, PT, R5.reuse, -127, PT ;  /* 0xc2fe00000500780b */ /* 0x041fe40003f44000 */
[----:B------:R-:W-:-:S05]  /*65e0*/  FSETP.NAN.AND P4, PT, R5, R5, PT ;  /* 0x000000050500720b */ /* 0x000fca0003f88000 */
[----:B------:R-:W0:Y:S01]  /*65f0*/  FRND R7, R7 ;  /* 0x0000000700077307 */ /* 0x000e220000201000 */
[----:B-1----:R-:W-:-:S05]  /*6600*/  FSETP.GT.AND P3, PT, R4, -127, PT ;  /* 0xc2fe00000400780b */ /* 0x002fca0003f64000 */
[----:B------:R-:W-:Y:S02]  /*6610*/  @!P2 FSEL R5, R5, -127, P4 ;  /* 0xc2fe00000505a808 */ /* 0x000fe40002000000 */
[----:B--2---:R-:W-:Y:S02]  /*6620*/  FSETP.GT.AND P0, PT, R3, -127, PT ;  /* 0xc2fe00000300780b */ /* 0x004fe40003f04000 */
[C---:B------:R-:W-:Y:S01]  /*6630*/  FSETP.NAN.AND P4, PT, R4.reuse, R4, PT ;  /* 0x000000040400720b */ /* 0x040fe20003f88000 */
[----:B------:R-:W-:Y:S03]  /*6640*/  F2I.S16.TRUNC.NTZ R6, R5 ;  /* 0x0000000500067305 */ /* 0x000fe6000020e900 */
[----:B------:R-:W-:Y:S02]  /*6650*/  @!P3 FSEL R4, R4, -127, P4 ;  /* 0xc2fe00000404b808 */ /* 0x000fe40002000000 */
[----:B0-----:R-:W-:-:S02]  /*6660*/  FSETP.GT.AND P2, PT, R7, -127, PT ;  /* 0xc2fe00000700780b */ /* 0x001fc40003f44000 */
[C---:B------:R-:W-:Y:S01]  /*6670*/  FSETP.NAN.AND P3, PT, R3.reuse, R3, PT ;  /* 0x000000030300720b */ /* 0x040fe20003f68000 */
[----:B------:R-:W0:Y:S01]  /*6680*/  F2I.S16.TRUNC.NTZ R2, R4 ;  /* 0x0000000400027305 */ /* 0x000e22000020e900 */
[C---:B------:R-:W-:Y:S02]  /*6690*/  FSETP.GEU.AND P6, PT, R4.reuse, 127, PT ;  /* 0x42fe00000400780b */ /* 0x040fe40003fce000 */
[----:B------:R-:W-:Y:S02]  /*66a0*/  @!P0 FSEL R3, R3, -127, P3 ;  /* 0xc2fe000003038808 */ /* 0x000fe40001800000 */
[----:B------:R-:W-:Y:S02]  /*66b0*/  FSETP.NAN.AND P0, PT, R7, R7, PT ;  /* 0x000000070700720b */ /* 0x000fe40003f08000 */
[----:B------:R-:W-:Y:S01]  /*66c0*/  FSETP.GEU.AND P4, PT, R5, 127, PT ;  /* 0x42fe00000500780b */ /* 0x000fe20003f8e000 */
[----:B------:R1:W2:Y:S01]  /*66d0*/  F2I.S16.TRUNC.NTZ R9, R3 ;  /* 0x0000000300097305 */ /* 0x0002a2000020e900 */
[----:B------:R-:W-:-:S02]  /*66e0*/  FSETP.NAN.AND P5, PT, R4, R4, PT ;  /* 0x000000040400720b */ /* 0x000fc40003fa8000 */
[----:B------:R-:W-:Y:S02]  /*66f0*/  @!P2 FSEL R7, R7, -127, P0 ;  /* 0xc2fe00000707a808 */ /* 0x000fe40000000000 */
[----:B------:R-:W-:Y:S02]  /*6700*/  FSETP.GEU.AND P2, PT, R3, 127, PT ;  /* 0x42fe00000300780b */ /* 0x000fe40003f4e000 */
[----:B------:R-:W-:Y:S01]  /*6710*/  FSETP.GEU.AND P0, PT, R7, 127, PT ;  /* 0x42fe00000700780b */ /* 0x000fe20003f0e000 */
[----:B------:R-:W3:Y:S01]  /*6720*/  F2I.S16.TRUNC.NTZ R8, R7 ;  /* 0x0000000700087305 */ /* 0x000ee2000020e900 */
[----:B0-----:R-:W-:Y:S02]  /*6730*/  LOP3.LUT R2, R2, 0xffff, RZ, 0xc0, !PT ;  /* 0x0000ffff02027812 */ /* 0x001fe400078ec0ff */
[----:B------:R-:W-:Y:S02]  /*6740*/  FSETP.NAN.AND P3, PT, R5, R5, PT ;  /* 0x000000050500720b */ /* 0x000fe40003f68000 */
[----:B------:R-:W-:-:S02]  /*6750*/  @P6 SEL R2, R2, 0x7f, P5 ;  /* 0x0000007f02026807 */ /* 0x000fc40002800000 */
[----:B------:R-:W-:Y:S02]  /*6760*/  FSETP.NAN.AND P5, PT, R3, R3, PT ;  /* 0x000000030300720b */ /* 0x000fe40003fa8000 */
[----:B-1----:R-:W-:Y:S02]  /*6770*/  LOP3.LUT R3, R6, 0xffff, RZ, 0xc0, !PT ;  /* 0x0000ffff06037812 */ /* 0x002fe400078ec0ff */
[----:B------:R-:W-:Y:S02]  /*6780*/  FSETP.NAN.AND P6, PT, R7, R7, PT ;  /* 0x000000070700720b */ /* 0x000fe40003fc8000 */
[----:B--2---:R-:W-:Y:S02]  /*6790*/  LOP3.LUT R9, R9, 0xffff, RZ, 0xc0, !PT ;  /* 0x0000ffff09097812 */ /* 0x004fe400078ec0ff */
[----:B------:R-:W-:Y:S02]  /*67a0*/  @P4 SEL R3, R3, 0x7f, P3 ;  /* 0x0000007f03034807 */ /* 0x000fe40001800000 */
[----:B---3--:R-:W-:-:S02]  /*67b0*/  LOP3.LUT R8, R8, 0xffff, RZ, 0xc0, !PT ;  /* 0x0000ffff08087812 */ /* 0x008fc400078ec0ff */
[----:B------:R-:W-:Y:S02]  /*67c0*/  @P2 SEL R9, R9, 0x7f, P5 ;  /* 0x0000007f09092807 */ /* 0x000fe40002800000 */
[----:B------:R-:W-:Y:S02]  /*67d0*/  @P0 SEL R8, R8, 0x7f, P6 ;  /* 0x0000007f08080807 */ /* 0x000fe40003000000 */
[----:B------:R-:W-:Y:S02]  /*67e0*/  PRMT R5, R3, 0x3340, R2 ;  /* 0x0000334003057816 */ /* 0x000fe40000000002 */
[C---:B------:R-:W-:Y:S02]  /*67f0*/  IADD3 R2, P0, R0.reuse, c[0x0][0x1c0], RZ ;  /* 0x0000700000027a10 */ /* 0x040fe40007f1e0ff */
[----:B------:R-:W-:Y:S02]  /*6800*/  PRMT R8, R9, 0x3340, R8 ;  /* 0x0000334009087816 */ /* 0x000fe40000000008 */
[----:B------:R-:W-:-:S02]  /*6810*/  LEA.HI.X.SX32 R3, R0, c[0x0][0x1c4], 0x1, P0 ;  /* 0x0000710000037a11 */ /* 0x000fc400000f0eff */
[----:B------:R-:W-:Y:S01]  /*6820*/  PRMT R5, R5, 0x5410, R8 ;  /* 0x0000541005057816 */ /* 0x000fe20000000008 */
[----:B------:R-:W-:Y:S06]  /*6830*/  @P1 EXIT ;  /* 0x000000000000194d */ /* 0x000fec0003800000 */
[----:B------:R-:W-:Y:S01]  /*6840*/  STG.E [R2.64], R5 ;  /* 0x0000000502007986 */ /* 0x000fe2000c101904 */
[----:B------:R-:W-:Y:S05]  /*6850*/  EXIT ;  /* 0x000000000000794d */ /* 0x000fea0003800000 */
.L_x_6:
[----:B------:R-:W-:-:S00]  /*6860*/  BRA `(.L_x_6) ;  /* 0xfffffff000007947 */ /* 0x000fc0000383ffff */
[----:B------:R-:W-:-:S00]  /*6870*/  NOP ;  /* 0x0000000000007918 */ /* 0x000fc00000000000 */
        /* <DEDUP_REMOVED lines=8> */
.L_x_7:


//--------------------- .nv.global.init           --------------------------
	.section	.nv.global.init,"aw",@progbits
.nv.global.init:
	.type		_$_str,@object
	.size		_$_str,(.L_0 - _$_str)
_$_str:
        /*0000*/ 	.byte	0x5f, 0x5f, 0x43, 0x55, 0x44, 0x41, 0x5f, 0x46, 0x54, 0x5a, 0x00
.L_0:


//--------------------- .nv.shared.triton_red_fused__to_copy_add_amax_amin_clamp_mul_native_layer_norm_reciprocal_10 --------------------------
	.section	.nv.shared.triton_red_fused__to_copy_add_amax_amin_clamp_mul_native_layer_norm_reciprocal_10,"aw",@nobits
	.sectionflags	@""
	.align	16
